//
// Generated by NVIDIA NVVM Compiler
//
// Compiler Build ID: CL-36424714
// Cuda compilation tools, release 13.0, V13.0.88
// Based on NVVM 20.0.0
//

.version 9.0
.target sm_100
.address_size 64

	// .globl	_Z12process_tilelPiS_S_
.const .align 1 .b8 d_mask_pattern[289] = {0, 0, 0, 0, 0, 0, 1, 1, 1, 1, 1, 0, 0, 0, 0, 0, 0, 0, 0, 0, 0, 1, 1, 1, 1, 1, 1, 1, 1, 1, 0, 0, 0, 0, 0, 0, 0, 1, 1, 1, 1, 1, 1, 1, 1, 1, 1, 1, 0, 0, 0, 0, 0, 1, 1, 1, 1, 1, 1, 1, 1, 1, 1, 1, 1, 1, 0, 0, 0, 1, 1, 1, 1, 1, 1, 1, 1, 1, 1, 1, 1, 1, 1, 1, 0, 0, 1, 1, 1, 1, 1, 1, 1, 1, 1, 1, 1, 1, 1, 1, 1, 0, 1, 1, 1, 1, 1, 1, 1, 1, 1, 1, 1, 1, 1, 1, 1, 1, 1, 1, 1, 1, 1, 1, 1, 1, 0, 0, 0, 1, 1, 1, 1, 1, 1, 1, 1, 1, 1, 1, 1, 1, 1, 0, 0, 0, 1, 1, 1, 1, 1, 1, 1, 1, 1, 1, 1, 1, 1, 1, 0, 0, 0, 1, 1, 1, 1, 1, 1, 1, 1, 1, 1, 1, 1, 1, 1, 1, 1, 1, 1, 1, 1, 1, 1, 1, 1, 0, 1, 1, 1, 1, 1, 1, 1, 1, 1, 1, 1, 1, 1, 1, 1, 0, 0, 1, 1, 1, 1, 1, 1, 1, 1, 1, 1, 1, 1, 1, 1, 1, 0, 0, 0, 1, 1, 1, 1, 1, 1, 1, 1, 1, 1, 1, 1, 1, 0, 0, 0, 0, 0, 1, 1, 1, 1, 1, 1, 1, 1, 1, 1, 1, 0, 0, 0, 0, 0, 0, 0, 1, 1, 1, 1, 1, 1, 1, 1, 1, 0, 0, 0, 0, 0, 0, 0, 0, 0, 0, 1, 1, 1, 1, 1};
// _ZZ12process_tilelPiS_S_E4tile has been demoted
// _ZZ12process_tilelPiS_S_E5s_max has been demoted
// _ZZ12process_tilelPiS_S_E3s_x has been demoted
// _ZZ12process_tilelPiS_S_E3s_z has been demoted

.visible .entry _Z12process_tilelPiS_S_(
	.param .u64 _Z12process_tilelPiS_S__param_0,
	.param .u64 .ptr .align 1 _Z12process_tilelPiS_S__param_1,
	.param .u64 .ptr .align 1 _Z12process_tilelPiS_S__param_2,
	.param .u64 .ptr .align 1 _Z12process_tilelPiS_S__param_3
)
{
	.reg .pred 	%p<73>;
	.reg .b16 	%rs<46>;
	.reg .b32 	%r<491>;
	.reg .b64 	%rd<66>;
	// demoted variable
	.shared .align 1 .b8 _ZZ12process_tilelPiS_S_E4tile[15488];
	// demoted variable
	.shared .align 4 .b8 _ZZ12process_tilelPiS_S_E5s_max[1024];
	// demoted variable
	.shared .align 4 .b8 _ZZ12process_tilelPiS_S_E3s_x[1024];
	// demoted variable
	.shared .align 4 .b8 _ZZ12process_tilelPiS_S_E3s_z[1024];
	ld.param.u64 	%rd7, [_Z12process_tilelPiS_S__param_0];
	ld.param.u64 	%rd8, [_Z12process_tilelPiS_S__param_1];
	ld.param.u64 	%rd9, [_Z12process_tilelPiS_S__param_2];
	ld.param.u64 	%rd10, [_Z12process_tilelPiS_S__param_3];
	mov.u32 	%r233, %ctaid.x;
	mov.u32 	%r234, %ctaid.y;
	mad.lo.s32 	%r1, %r233, 113, -8;
	mad.lo.s32 	%r2, %r234, 113, -8;
	mov.u32 	%r3, %tid.x;
	mov.u32 	%r4, %tid.y;
	mov.u32 	%r5, %ntid.x;
	setp.gt.u32 	%p1, %r4, 120;
	@%p1 bra 	$L__BB0_24;
	mov.u32 	%r6, %ntid.y;
	add.s32 	%r7, %r3, %r5;
	max.u32 	%r235, %r7, 121;
	setp.lt.u32 	%p2, %r7, 121;
	selp.u32 	%r236, 1, 0, %p2;
	add.s32 	%r237, %r7, %r236;
	sub.s32 	%r238, %r235, %r237;
	div.u32 	%r239, %r238, %r5;
	add.s32 	%r8, %r239, %r236;
	and.b32  	%r9, %r8, 3;
	add.s32 	%r10, %r3, %r1;
	add.s32 	%r240, %r10, -625;
	mul.lo.s32 	%r241, %r240, %r240;
	mul.lo.s32 	%r242, %r241, 4987142;
	cvt.s64.s32 	%rd11, %r242;
	mul.lo.s32 	%r243, %r240, 5947611;
	cvt.s64.s32 	%rd12, %r243;
	add.s64 	%rd1, %rd12, %rd11;
	add.s32 	%r11, %r10, %r5;
	add.s32 	%r244, %r240, %r5;
	mul.lo.s32 	%r245, %r244, %r244;
	mul.lo.s32 	%r246, %r245, 4987142;
	cvt.s64.s32 	%rd13, %r246;
	mul.lo.s32 	%r247, %r244, 5947611;
	cvt.s64.s32 	%rd14, %r247;
	add.s64 	%rd2, %rd14, %rd13;
	add.s32 	%r12, %r7, %r5;
	add.s32 	%r248, %r244, %r5;
	mul.lo.s32 	%r249, %r248, %r248;
	mul.lo.s32 	%r250, %r249, 4987142;
	cvt.s64.s32 	%rd15, %r250;
	mul.lo.s32 	%r251, %r248, 5947611;
	cvt.s64.s32 	%rd16, %r251;
	add.s64 	%rd3, %rd16, %rd15;
	mov.u32 	%r380, %r4;
$L__BB0_2:
	setp.gt.u32 	%p3, %r3, 120;
	@%p3 bra 	$L__BB0_23;
	setp.eq.s32 	%p4, %r9, 3;
	add.s32 	%r14, %r380, %r2;
	add.s32 	%r252, %r14, -625;
	mul.lo.s32 	%r253, %r252, %r252;
	mul.wide.u32 	%rd17, %r253, 4392871;
	mul.lo.s32 	%r254, %r252, 389711;
	cvt.s64.s32 	%rd18, %r254;
	add.s64 	%rd19, %rd7, %rd18;
	add.s64 	%rd4, %rd19, %rd17;
	shl.b32 	%r255, %r380, 7;
	mov.u32 	%r256, _ZZ12process_tilelPiS_S_E4tile;
	add.s32 	%r15, %r256, %r255;
	mov.u32 	%r381, %r3;
	@%p4 bra 	$L__BB0_13;
	max.u32 	%r257, %r10, %r14;
	setp.gt.u32 	%p5, %r257, 1250;
	mov.b16 	%rs39, 0;
	@%p5 bra 	$L__BB0_6;
	add.s64 	%rd20, %rd4, %rd1;
	xor.b64  	%rd21, %rd20, 25303508018;
	mad.lo.s64 	%rd22, %rd21, 25214903917, 11;
	shr.u64 	%rd23, %rd22, 17;
	cvt.u32.u64 	%r258, %rd23;
	and.b32  	%r259, %r258, 2147483647;
	mul.lo.s32 	%r260, %r259, -858993459;
	shf.l.wrap.b32 	%r261, %r260, %r260, 31;
	setp.lt.u32 	%p6, %r261, 429496730;
	selp.u16 	%rs39, 1, 0, %p6;
$L__BB0_6:
	setp.eq.s32 	%p7, %r9, 0;
	add.s32 	%r16, %r15, %r3;
	st.shared.u8 	[%r16], %rs39;
	mov.u32 	%r381, %r7;
	@%p7 bra 	$L__BB0_13;
	max.u32 	%r262, %r11, %r14;
	setp.gt.u32 	%p8, %r262, 1250;
	mov.b16 	%rs40, 0;
	@%p8 bra 	$L__BB0_9;
	add.s64 	%rd24, %rd4, %rd2;
	xor.b64  	%rd25, %rd24, 25303508018;
	mad.lo.s64 	%rd26, %rd25, 25214903917, 11;
	shr.u64 	%rd27, %rd26, 17;
	cvt.u32.u64 	%r263, %rd27;
	and.b32  	%r264, %r263, 2147483647;
	mul.lo.s32 	%r265, %r264, -858993459;
	shf.l.wrap.b32 	%r266, %r265, %r265, 31;
	setp.lt.u32 	%p9, %r266, 429496730;
	selp.u16 	%rs40, 1, 0, %p9;
$L__BB0_9:
	setp.eq.s32 	%p10, %r9, 1;
	add.s32 	%r17, %r16, %r5;
	st.shared.u8 	[%r17], %rs40;
	mov.u32 	%r381, %r12;
	@%p10 bra 	$L__BB0_13;
	add.s32 	%r267, %r11, %r5;
	max.u32 	%r268, %r267, %r14;
	setp.gt.u32 	%p11, %r268, 1250;
	mov.b16 	%rs41, 0;
	@%p11 bra 	$L__BB0_12;
	add.s64 	%rd28, %rd4, %rd3;
	xor.b64  	%rd29, %rd28, 25303508018;
	mad.lo.s64 	%rd30, %rd29, 25214903917, 11;
	shr.u64 	%rd31, %rd30, 17;
	cvt.u32.u64 	%r269, %rd31;
	and.b32  	%r270, %r269, 2147483647;
	mul.lo.s32 	%r271, %r270, -858993459;
	shf.l.wrap.b32 	%r272, %r271, %r271, 31;
	setp.lt.u32 	%p12, %r272, 429496730;
	selp.u16 	%rs41, 1, 0, %p12;
$L__BB0_12:
	add.s32 	%r381, %r12, %r5;
	add.s32 	%r273, %r17, %r5;
	st.shared.u8 	[%r273], %rs41;
$L__BB0_13:
	setp.lt.u32 	%p13, %r8, 3;
	@%p13 bra 	$L__BB0_23;
$L__BB0_14:
	add.s32 	%r21, %r381, %r1;
	max.u32 	%r274, %r21, %r14;
	setp.gt.u32 	%p14, %r274, 1250;
	mov.b16 	%rs42, 0;
	@%p14 bra 	$L__BB0_16;
	add.s32 	%r275, %r21, -625;
	mul.lo.s32 	%r276, %r275, %r275;
	mul.lo.s32 	%r277, %r276, 4987142;
	cvt.s64.s32 	%rd32, %r277;
	mul.lo.s32 	%r278, %r275, 5947611;
	cvt.s64.s32 	%rd33, %r278;
	add.s64 	%rd34, %rd4, %rd33;
	add.s64 	%rd35, %rd34, %rd32;
	xor.b64  	%rd36, %rd35, 25303508018;
	mad.lo.s64 	%rd37, %rd36, 25214903917, 11;
	shr.u64 	%rd38, %rd37, 17;
	cvt.u32.u64 	%r279, %rd38;
	and.b32  	%r280, %r279, 2147483647;
	mul.lo.s32 	%r281, %r280, -858993459;
	shf.l.wrap.b32 	%r282, %r281, %r281, 31;
	setp.lt.u32 	%p15, %r282, 429496730;
	selp.u16 	%rs42, 1, 0, %p15;
$L__BB0_16:
	add.s32 	%r22, %r15, %r381;
	st.shared.u8 	[%r22], %rs42;
	add.s32 	%r23, %r21, %r5;
	max.u32 	%r283, %r23, %r14;
	setp.gt.u32 	%p16, %r283, 1250;
	mov.b16 	%rs43, 0;
	@%p16 bra 	$L__BB0_18;
	add.s32 	%r284, %r23, -625;
	mul.lo.s32 	%r285, %r284, %r284;
	mul.lo.s32 	%r286, %r285, 4987142;
	cvt.s64.s32 	%rd39, %r286;
	mul.lo.s32 	%r287, %r284, 5947611;
	cvt.s64.s32 	%rd40, %r287;
	add.s64 	%rd41, %rd4, %rd40;
	add.s64 	%rd42, %rd41, %rd39;
	xor.b64  	%rd43, %rd42, 25303508018;
	mad.lo.s64 	%rd44, %rd43, 25214903917, 11;
	shr.u64 	%rd45, %rd44, 17;
	cvt.u32.u64 	%r288, %rd45;
	and.b32  	%r289, %r288, 2147483647;
	mul.lo.s32 	%r290, %r289, -858993459;
	shf.l.wrap.b32 	%r291, %r290, %r290, 31;
	setp.lt.u32 	%p17, %r291, 429496730;
	selp.u16 	%rs43, 1, 0, %p17;
$L__BB0_18:
	add.s32 	%r24, %r22, %r5;
	st.shared.u8 	[%r24], %rs43;
	add.s32 	%r25, %r23, %r5;
	max.u32 	%r292, %r25, %r14;
	setp.gt.u32 	%p18, %r292, 1250;
	mov.b16 	%rs44, 0;
	@%p18 bra 	$L__BB0_20;
	add.s32 	%r293, %r25, -625;
	mul.lo.s32 	%r294, %r293, %r293;
	mul.lo.s32 	%r295, %r294, 4987142;
	cvt.s64.s32 	%rd46, %r295;
	mul.lo.s32 	%r296, %r293, 5947611;
	cvt.s64.s32 	%rd47, %r296;
	add.s64 	%rd48, %rd4, %rd47;
	add.s64 	%rd49, %rd48, %rd46;
	xor.b64  	%rd50, %rd49, 25303508018;
	mad.lo.s64 	%rd51, %rd50, 25214903917, 11;
	shr.u64 	%rd52, %rd51, 17;
	cvt.u32.u64 	%r297, %rd52;
	and.b32  	%r298, %r297, 2147483647;
	mul.lo.s32 	%r299, %r298, -858993459;
	shf.l.wrap.b32 	%r300, %r299, %r299, 31;
	setp.lt.u32 	%p19, %r300, 429496730;
	selp.u16 	%rs44, 1, 0, %p19;
$L__BB0_20:
	add.s32 	%r26, %r24, %r5;
	st.shared.u8 	[%r26], %rs44;
	add.s32 	%r27, %r25, %r5;
	max.u32 	%r301, %r27, %r14;
	setp.gt.u32 	%p20, %r301, 1250;
	mov.b16 	%rs45, 0;
	@%p20 bra 	$L__BB0_22;
	add.s32 	%r302, %r27, -625;
	mul.lo.s32 	%r303, %r302, %r302;
	mul.lo.s32 	%r304, %r303, 4987142;
	cvt.s64.s32 	%rd53, %r304;
	mul.lo.s32 	%r305, %r302, 5947611;
	cvt.s64.s32 	%rd54, %r305;
	add.s64 	%rd55, %rd4, %rd54;
	add.s64 	%rd56, %rd55, %rd53;
	xor.b64  	%rd57, %rd56, 25303508018;
	mad.lo.s64 	%rd58, %rd57, 25214903917, 11;
	shr.u64 	%rd59, %rd58, 17;
	cvt.u32.u64 	%r306, %rd59;
	and.b32  	%r307, %r306, 2147483647;
	mul.lo.s32 	%r308, %r307, -858993459;
	shf.l.wrap.b32 	%r309, %r308, %r308, 31;
	setp.lt.u32 	%p21, %r309, 429496730;
	selp.u16 	%rs45, 1, 0, %p21;
$L__BB0_22:
	add.s32 	%r310, %r26, %r5;
	st.shared.u8 	[%r310], %rs45;
	shl.b32 	%r311, %r5, 2;
	add.s32 	%r381, %r311, %r381;
	setp.lt.u32 	%p22, %r381, 121;
	@%p22 bra 	$L__BB0_14;
$L__BB0_23:
	add.s32 	%r380, %r380, %r6;
	setp.lt.u32 	%p23, %r380, 121;
	@%p23 bra 	$L__BB0_2;
$L__BB0_24:
	bar.sync 	0;
	setp.gt.u32 	%p24, %r4, 104;
	mov.b32 	%r411, 0;
	mov.u32 	%r412, %r1;
	mov.u32 	%r413, %r2;
	@%p24 bra 	$L__BB0_66;
	mov.b32 	%r411, 0;
	mov.u32 	%r30, %ntid.y;
	mov.u64 	%rd61, d_mask_pattern;
	add.s64 	%rd60, %rd61, 8;
	mov.u32 	%r383, %r4;
	mov.u32 	%r413, %r2;
	mov.u32 	%r412, %r1;
$L__BB0_26:
	setp.gt.u32 	%p25, %r3, 104;
	@%p25 bra 	$L__BB0_65;
	add.s32 	%r35, %r383, %r2;
	shl.b32 	%r314, %r383, 7;
	mov.u32 	%r315, _ZZ12process_tilelPiS_S_E4tile;
	add.s32 	%r316, %r315, %r314;
	add.s32 	%r36, %r316, 8;
	mov.u32 	%r387, %r3;
$L__BB0_28:
	add.s32 	%r391, %r36, %r387;
	mov.b32 	%r392, 0;
	mov.u64 	%rd65, %rd60;
	mov.u32 	%r394, %r392;
$L__BB0_29:
	ld.const.u8 	%rs22, [%rd65+-8];
	setp.eq.s16 	%p26, %rs22, 0;
	@%p26 bra 	$L__BB0_31;
	ld.shared.u8 	%r318, [%r391+-8];
	add.s32 	%r394, %r394, %r318;
$L__BB0_31:
	ld.const.u8 	%rs23, [%rd65+-7];
	setp.eq.s16 	%p27, %rs23, 0;
	@%p27 bra 	$L__BB0_33;
	ld.shared.u8 	%r319, [%r391+-7];
	add.s32 	%r394, %r394, %r319;
$L__BB0_33:
	ld.const.u8 	%rs24, [%rd65+-6];
	setp.eq.s16 	%p28, %rs24, 0;
	@%p28 bra 	$L__BB0_35;
	ld.shared.u8 	%r320, [%r391+-6];
	add.s32 	%r394, %r394, %r320;
$L__BB0_35:
	ld.const.u8 	%rs25, [%rd65+-5];
	setp.eq.s16 	%p29, %rs25, 0;
	@%p29 bra 	$L__BB0_37;
	ld.shared.u8 	%r321, [%r391+-5];
	add.s32 	%r394, %r394, %r321;
$L__BB0_37:
	ld.const.u8 	%rs26, [%rd65+-4];
	setp.eq.s16 	%p30, %rs26, 0;
	@%p30 bra 	$L__BB0_39;
	ld.shared.u8 	%r322, [%r391+-4];
	add.s32 	%r394, %r394, %r322;
$L__BB0_39:
	ld.const.u8 	%rs27, [%rd65+-3];
	setp.eq.s16 	%p31, %rs27, 0;
	@%p31 bra 	$L__BB0_41;
	ld.shared.u8 	%r323, [%r391+-3];
	add.s32 	%r394, %r394, %r323;
$L__BB0_41:
	ld.const.u8 	%rs28, [%rd65+-2];
	setp.eq.s16 	%p32, %rs28, 0;
	@%p32 bra 	$L__BB0_43;
	ld.shared.u8 	%r324, [%r391+-2];
	add.s32 	%r394, %r394, %r324;
$L__BB0_43:
	ld.const.u8 	%rs29, [%rd65+-1];
	setp.eq.s16 	%p33, %rs29, 0;
	@%p33 bra 	$L__BB0_45;
	ld.shared.u8 	%r325, [%r391+-1];
	add.s32 	%r394, %r394, %r325;
$L__BB0_45:
	ld.const.u8 	%rs30, [%rd65];
	setp.eq.s16 	%p34, %rs30, 0;
	@%p34 bra 	$L__BB0_47;
	ld.shared.u8 	%r326, [%r391];
	add.s32 	%r394, %r394, %r326;
$L__BB0_47:
	ld.const.u8 	%rs31, [%rd65+1];
	setp.eq.s16 	%p35, %rs31, 0;
	@%p35 bra 	$L__BB0_49;
	ld.shared.u8 	%r327, [%r391+1];
	add.s32 	%r394, %r394, %r327;
$L__BB0_49:
	ld.const.u8 	%rs32, [%rd65+2];
	setp.eq.s16 	%p36, %rs32, 0;
	@%p36 bra 	$L__BB0_51;
	ld.shared.u8 	%r328, [%r391+2];
	add.s32 	%r394, %r394, %r328;
$L__BB0_51:
	ld.const.u8 	%rs33, [%rd65+3];
	setp.eq.s16 	%p37, %rs33, 0;
	@%p37 bra 	$L__BB0_53;
	ld.shared.u8 	%r329, [%r391+3];
	add.s32 	%r394, %r394, %r329;
$L__BB0_53:
	ld.const.u8 	%rs34, [%rd65+4];
	setp.eq.s16 	%p38, %rs34, 0;
	@%p38 bra 	$L__BB0_55;
	ld.shared.u8 	%r330, [%r391+4];
	add.s32 	%r394, %r394, %r330;
$L__BB0_55:
	ld.const.u8 	%rs35, [%rd65+5];
	setp.eq.s16 	%p39, %rs35, 0;
	@%p39 bra 	$L__BB0_57;
	ld.shared.u8 	%r331, [%r391+5];
	add.s32 	%r394, %r394, %r331;
$L__BB0_57:
	ld.const.u8 	%rs36, [%rd65+6];
	setp.eq.s16 	%p40, %rs36, 0;
	@%p40 bra 	$L__BB0_59;
	ld.shared.u8 	%r332, [%r391+6];
	add.s32 	%r394, %r394, %r332;
$L__BB0_59:
	ld.const.u8 	%rs37, [%rd65+7];
	setp.eq.s16 	%p41, %rs37, 0;
	@%p41 bra 	$L__BB0_61;
	ld.shared.u8 	%r333, [%r391+7];
	add.s32 	%r394, %r394, %r333;
$L__BB0_61:
	ld.const.u8 	%rs38, [%rd65+8];
	setp.eq.s16 	%p42, %rs38, 0;
	@%p42 bra 	$L__BB0_63;
	ld.shared.u8 	%r334, [%r391+8];
	add.s32 	%r394, %r394, %r334;
$L__BB0_63:
	add.s32 	%r392, %r392, 1;
	add.s32 	%r391, %r391, 128;
	add.s64 	%rd65, %rd65, 17;
	setp.ne.s32 	%p43, %r392, 17;
	@%p43 bra 	$L__BB0_29;
	setp.gt.s32 	%p44, %r394, %r411;
	add.s32 	%r335, %r387, %r1;
	max.s32 	%r411, %r394, %r411;
	selp.b32 	%r412, %r335, %r412, %p44;
	selp.b32 	%r413, %r35, %r413, %p44;
	add.s32 	%r387, %r387, %r5;
	setp.lt.u32 	%p45, %r387, 105;
	@%p45 bra 	$L__BB0_28;
$L__BB0_65:
	add.s32 	%r383, %r383, %r30;
	setp.lt.u32 	%p46, %r383, 105;
	@%p46 bra 	$L__BB0_26;
$L__BB0_66:
	mad.lo.s32 	%r336, %r4, %r5, %r3;
	shl.b32 	%r337, %r336, 2;
	mov.u32 	%r338, _ZZ12process_tilelPiS_S_E5s_max;
	add.s32 	%r339, %r338, %r337;
	st.shared.u32 	[%r339], %r411;
	add.s32 	%r340, %r412, -625;
	mov.u32 	%r341, _ZZ12process_tilelPiS_S_E3s_x;
	add.s32 	%r342, %r341, %r337;
	st.shared.u32 	[%r342], %r340;
	add.s32 	%r343, %r413, -625;
	mov.u32 	%r344, _ZZ12process_tilelPiS_S_E3s_z;
	add.s32 	%r345, %r344, %r337;
	st.shared.u32 	[%r345], %r343;
	bar.sync 	0;
	setp.ne.s32 	%p47, %r336, 0;
	@%p47 bra 	$L__BB0_111;
	ld.shared.u32 	%r488, [_ZZ12process_tilelPiS_S_E5s_max];
	ld.shared.u32 	%r489, [_ZZ12process_tilelPiS_S_E3s_x];
	ld.shared.u32 	%r490, [_ZZ12process_tilelPiS_S_E3s_z];
	mov.u32 	%r346, %ntid.y;
	mul.lo.s32 	%r95, %r5, %r346;
	setp.lt.u32 	%p48, %r95, 2;
	@%p48 bra 	$L__BB0_109;
	add.s32 	%r96, %r95, -1;
	add.s32 	%r349, %r95, -2;
	and.b32  	%r97, %r96, 7;
	setp.lt.u32 	%p49, %r349, 7;
	mov.b32 	%r471, 1;
	@%p49 bra 	$L__BB0_88;
	add.s32 	%r419, %r338, 16;
	add.s32 	%r418, %r341, 16;
	add.s32 	%r417, %r344, 16;
	and.b32  	%r357, %r96, -8;
	neg.s32 	%r421, %r357;
	mov.b32 	%r420, 0;
$L__BB0_70:
	.pragma "nounroll";
	ld.shared.u32 	%r107, [%r419+-12];
	setp.le.s32 	%p50, %r107, %r488;
	@%p50 bra 	$L__BB0_72;
	ld.shared.u32 	%r489, [%r418+-12];
	ld.shared.u32 	%r490, [%r417+-12];
	mov.u32 	%r488, %r107;
$L__BB0_72:
	ld.shared.u32 	%r113, [%r419+-8];
	setp.le.s32 	%p51, %r113, %r488;
	@%p51 bra 	$L__BB0_74;
	ld.shared.u32 	%r489, [%r418+-8];
	ld.shared.u32 	%r490, [%r417+-8];
	mov.u32 	%r488, %r113;
$L__BB0_74:
	ld.shared.u32 	%r119, [%r419+-4];
	setp.le.s32 	%p52, %r119, %r488;
	@%p52 bra 	$L__BB0_76;
	ld.shared.u32 	%r489, [%r418+-4];
	ld.shared.u32 	%r490, [%r417+-4];
	mov.u32 	%r488, %r119;
$L__BB0_76:
	ld.shared.u32 	%r125, [%r419];
	setp.le.s32 	%p53, %r125, %r488;
	@%p53 bra 	$L__BB0_78;
	ld.shared.u32 	%r489, [%r418];
	ld.shared.u32 	%r490, [%r417];
	mov.u32 	%r488, %r125;
$L__BB0_78:
	ld.shared.u32 	%r131, [%r419+4];
	setp.le.s32 	%p54, %r131, %r488;
	@%p54 bra 	$L__BB0_80;
	ld.shared.u32 	%r489, [%r418+4];
	ld.shared.u32 	%r490, [%r417+4];
	mov.u32 	%r488, %r131;
$L__BB0_80:
	ld.shared.u32 	%r137, [%r419+8];
	setp.le.s32 	%p55, %r137, %r488;
	@%p55 bra 	$L__BB0_82;
	ld.shared.u32 	%r489, [%r418+8];
	ld.shared.u32 	%r490, [%r417+8];
	mov.u32 	%r488, %r137;
$L__BB0_82:
	ld.shared.u32 	%r143, [%r419+12];
	setp.le.s32 	%p56, %r143, %r488;
	@%p56 bra 	$L__BB0_84;
	ld.shared.u32 	%r489, [%r418+12];
	ld.shared.u32 	%r490, [%r417+12];
	mov.u32 	%r488, %r143;
$L__BB0_84:
	ld.shared.u32 	%r149, [%r419+16];
	setp.le.s32 	%p57, %r149, %r488;
	@%p57 bra 	$L__BB0_86;
	ld.shared.u32 	%r489, [%r418+16];
	ld.shared.u32 	%r490, [%r417+16];
	mov.u32 	%r488, %r149;
$L__BB0_86:
	add.s32 	%r421, %r421, 8;
	add.s32 	%r420, %r420, 8;
	add.s32 	%r419, %r419, 32;
	add.s32 	%r418, %r418, 32;
	add.s32 	%r417, %r417, 32;
	setp.ne.s32 	%p58, %r421, 0;
	@%p58 bra 	$L__BB0_70;
	add.s32 	%r471, %r420, 1;
$L__BB0_88:
	setp.eq.s32 	%p59, %r97, 0;
	@%p59 bra 	$L__BB0_109;
	and.b32  	%r168, %r96, 3;
	setp.lt.u32 	%p60, %r97, 4;
	@%p60 bra 	$L__BB0_99;
	shl.b32 	%r359, %r471, 2;
	add.s32 	%r169, %r338, %r359;
	ld.shared.u32 	%r170, [%r169];
	setp.le.s32 	%p61, %r170, %r488;
	add.s32 	%r171, %r341, %r359;
	add.s32 	%r172, %r344, %r359;
	@%p61 bra 	$L__BB0_92;
	ld.shared.u32 	%r489, [%r171];
	ld.shared.u32 	%r490, [%r172];
	mov.u32 	%r488, %r170;
$L__BB0_92:
	ld.shared.u32 	%r178, [%r169+4];
	setp.le.s32 	%p62, %r178, %r488;
	@%p62 bra 	$L__BB0_94;
	ld.shared.u32 	%r489, [%r171+4];
	ld.shared.u32 	%r490, [%r172+4];
	mov.u32 	%r488, %r178;
$L__BB0_94:
	ld.shared.u32 	%r184, [%r169+8];
	setp.le.s32 	%p63, %r184, %r488;
	@%p63 bra 	$L__BB0_96;
	ld.shared.u32 	%r489, [%r171+8];
	ld.shared.u32 	%r490, [%r172+8];
	mov.u32 	%r488, %r184;
$L__BB0_96:
	ld.shared.u32 	%r190, [%r169+12];
	setp.le.s32 	%p64, %r190, %r488;
	@%p64 bra 	$L__BB0_98;
	ld.shared.u32 	%r489, [%r171+12];
	ld.shared.u32 	%r490, [%r172+12];
	mov.u32 	%r488, %r190;
$L__BB0_98:
	add.s32 	%r471, %r471, 4;
$L__BB0_99:
	setp.eq.s32 	%p65, %r168, 0;
	@%p65 bra 	$L__BB0_109;
	setp.eq.s32 	%p66, %r168, 1;
	@%p66 bra 	$L__BB0_106;
	shl.b32 	%r364, %r471, 2;
	add.s32 	%r204, %r338, %r364;
	ld.shared.u32 	%r205, [%r204];
	setp.le.s32 	%p67, %r205, %r488;
	add.s32 	%r206, %r341, %r364;
	add.s32 	%r207, %r344, %r364;
	@%p67 bra 	$L__BB0_103;
	ld.shared.u32 	%r489, [%r206];
	ld.shared.u32 	%r490, [%r207];
	mov.u32 	%r488, %r205;
$L__BB0_103:
	ld.shared.u32 	%r213, [%r204+4];
	setp.le.s32 	%p68, %r213, %r488;
	@%p68 bra 	$L__BB0_105;
	ld.shared.u32 	%r489, [%r206+4];
	ld.shared.u32 	%r490, [%r207+4];
	mov.u32 	%r488, %r213;
$L__BB0_105:
	add.s32 	%r471, %r471, 2;
$L__BB0_106:
	and.b32  	%r368, %r96, 1;
	setp.eq.b32 	%p69, %r368, 1;
	not.pred 	%p70, %p69;
	@%p70 bra 	$L__BB0_109;
	shl.b32 	%r369, %r471, 2;
	add.s32 	%r371, %r338, %r369;
	ld.shared.u32 	%r227, [%r371];
	setp.le.s32 	%p71, %r227, %r488;
	@%p71 bra 	$L__BB0_109;
	add.s32 	%r374, %r341, %r369;
	ld.shared.u32 	%r489, [%r374];
	add.s32 	%r376, %r344, %r369;
	ld.shared.u32 	%r490, [%r376];
	mov.u32 	%r488, %r227;
$L__BB0_109:
	cvta.to.global.u64 	%rd62, %rd10;
	atom.global.max.s32 	%r377, [%rd62], %r488;
	setp.le.s32 	%p72, %r488, %r377;
	@%p72 bra 	$L__BB0_111;
	cvta.to.global.u64 	%rd63, %rd8;
	atom.global.exch.b32 	%r378, [%rd63], %r489;
	cvta.to.global.u64 	%rd64, %rd9;
	atom.global.exch.b32 	%r379, [%rd64], %r490;
$L__BB0_111:
	ret;

}


// ===== COMPILED SASS (sm_100) =====

	.target	sm_100

	.elftype	@"ET_EXEC"


//--------------------- .note.nv.tkinfo           --------------------------
	.section	.note.nv.tkinfo,"",@"SHT_NOTE"
	.sectionflags	@"SHF_NOTE_NV_TKINFO"
	.tkinfo
        /*0018*/ 	.word	0x00000002
        /*0030*/ 	.string	""
        /*0030*/ 	.string	"ptxas"
        /*0030*/ 	.string	"Cuda compilation tools, release 13.0, V13.0.88"
        /*0030*/ 	.string	"Build cuda_13.0.r13.0/compiler.36424714_0"
        /*0030*/ 	.string	"-arch sm_100 -m 64 "



//--------------------- .note.nv.cuinfo           --------------------------
	.section	.note.nv.cuinfo,"",@"SHT_NOTE"
	.sectionflags	@"SHF_NOTE_NV_CUINFO"
        /*0018*/ 	.short	0x0002
        /*001a*/ 	.short	0x0064
        /*001c*/ 	.short	0x0082
	.zero		2


//--------------------- .nv.info                  --------------------------
	.section	.nv.info,"",@"SHT_CUDA_INFO"
	.align	4


	//----- nvinfo : EIATTR_REGCOUNT
	.align		4
        /*0000*/ 	.byte	0x04, 0x2f
        /*0002*/ 	.short	(.L_2 - .L_1)
	.align		4
.L_1:
        /*0004*/ 	.word	index@(_Z12process_tilelPiS_S_)
        /*0008*/ 	.word	0x00000020


	//----- nvinfo : EIATTR_FRAME_SIZE
	.align		4
.L_2:
        /*000c*/ 	.byte	0x04, 0x11
        /*000e*/ 	.short	(.L_4 - .L_3)
	.align		4
.L_3:
        /*0010*/ 	.word	index@(_Z12process_tilelPiS_S_)
        /*0014*/ 	.word	0x00000000


	//----- nvinfo : EIATTR_MIN_STACK_SIZE
	.align		4
.L_4:
        /*0018*/ 	.byte	0x04, 0x12
        /*001a*/ 	.short	(.L_6 - .L_5)
	.align		4
.L_5:
        /*001c*/ 	.word	index@(_Z12process_tilelPiS_S_)
        /*0020*/ 	.word	0x00000000
.L_6:


//--------------------- .nv.compat                --------------------------
	.section	.nv.compat,"",@"SHT_CUDA_COMPAT_INFO"
	.align	4
        /*0000*/ 	.byte	0x02, 0x09, 0x00, 0x00, 0x02, 0x02, 0x01, 0x00, 0x02, 0x05, 0x05, 0x00, 0x03, 0x07, 0x01, 0x01
        /*0010*/ 	.byte	0x02, 0x03, 0x00, 0x00, 0x02, 0x06, 0x01, 0x00, 0x04, 0x0b, 0x08, 0x00, 0x09, 0x00, 0x00, 0x00
        /*0020*/ 	.byte	0x00, 0x00, 0x00, 0x00


//--------------------- .nv.info._Z12process_tilelPiS_S_ --------------------------
	.section	.nv.info._Z12process_tilelPiS_S_,"",@"SHT_CUDA_INFO"
	.sectionflags	@""
	.align	4


	//----- nvinfo : EIATTR_CUDA_API_VERSION
	.align		4
        /*0000*/ 	.byte	0x04, 0x37
        /*0002*/ 	.short	(.L_8 - .L_7)
.L_7:
        /*0004*/ 	.word	0x00000082


	//----- nvinfo : EIATTR_KPARAM_INFO
	.align		4
.L_8:
        /*0008*/ 	.byte	0x04, 0x17
        /*000a*/ 	.short	(.L_10 - .L_9)
.L_9:
        /*000c*/ 	.word	0x00000000
        /*0010*/ 	.short	0x0003
        /*0012*/ 	.short	0x0018
        /*0014*/ 	.byte	0x00, 0xf5, 0x21, 0x00


	//----- nvinfo : EIATTR_KPARAM_INFO
	.align		4
.L_10:
        /*0018*/ 	.byte	0x04, 0x17
        /*001a*/ 	.short	(.L_12 - .L_11)
.L_11:
        /*001c*/ 	.word	0x00000000
        /*0020*/ 	.short	0x0002
        /*0022*/ 	.short	0x0010
        /*0024*/ 	.byte	0x00, 0xf5, 0x21, 0x00


	//----- nvinfo : EIATTR_KPARAM_INFO
	.align		4
.L_12:
        /*0028*/ 	.byte	0x04, 0x17
        /*002a*/ 	.short	(.L_14 - .L_13)
.L_13:
        /*002c*/ 	.word	0x00000000
        /*0030*/ 	.short	0x0001
        /*0032*/ 	.short	0x0008
        /*0034*/ 	.byte	0x00, 0xf5, 0x21, 0x00


	//----- nvinfo : EIATTR_KPARAM_INFO
	.align		4
.L_14:
        /*0038*/ 	.byte	0x04, 0x17
        /*003a*/ 	.short	(.L_16 - .L_15)
.L_15:
        /*003c*/ 	.word	0x00000000
        /*0040*/ 	.short	0x0000
        /*0042*/ 	.short	0x0000
        /*0044*/ 	.byte	0x00, 0xf0, 0x21, 0x00


	//----- nvinfo : EIATTR_SPARSE_MMA_MASK
	.align		4
.L_16:
        /*0048*/ 	.byte	0x03, 0x50
        /*004a*/ 	.short	0x0000


	//----- nvinfo : EIATTR_MAXREG_COUNT
	.align		4
        /*004c*/ 	.byte	0x03, 0x1b
        /*004e*/ 	.short	0x00ff


	//----- nvinfo : EIATTR_NUM_BARRIERS
	.align		4
        /*0050*/ 	.byte	0x02, 0x4c
        /*0052*/ 	.byte	0x01
	.zero		1


	//----- nvinfo : EIATTR_MERCURY_ISA_VERSION
	.align		4
        /*0054*/ 	.byte	0x03, 0x5f
        /*0056*/ 	.short	0x0101


	//----- nvinfo : EIATTR_UNUSED_LOAD_BYTE_OFFSET
	.align		4
        /*0058*/ 	.byte	0x04, 0x44
        /*005a*/ 	.short	(.L_18 - .L_17)


	//   ....[0]....
.L_17:
        /*005c*/ 	.word	0x00001c40
        /*0060*/ 	.word	0x0000fff0


	//----- nvinfo : EIATTR_VRC_CTA_INIT_COUNT
	.align		4
.L_18:
        /*0064*/ 	.byte	0x02, 0x4a
	.zero		1
	.zero		1


	//----- nvinfo : EIATTR_EXIT_INSTR_OFFSETS
	.align		4
        /*0068*/ 	.byte	0x04, 0x1c
        /*006a*/ 	.short	(.L_20 - .L_19)


	//   ....[0]....
.L_19:
        /*006c*/ 	.word	0x00001ae0


	//   ....[1]....
        /*0070*/ 	.word	0x000022c0


	//   ....[2]....
        /*0074*/ 	.word	0x00002310


	//----- nvinfo : EIATTR_CRS_STACK_SIZE
	.align		4
.L_20:
        /*0078*/ 	.byte	0x04, 0x1e
        /*007a*/ 	.short	(.L_22 - .L_21)
.L_21:
        /*007c*/ 	.word	0x00000000


	//----- nvinfo : EIATTR_CBANK_PARAM_SIZE
	.align		4
.L_22:
        /*0080*/ 	.byte	0x03, 0x19
        /*0082*/ 	.short	0x0020


	//----- nvinfo : EIATTR_PARAM_CBANK
	.align		4
        /*0084*/ 	.byte	0x04, 0x0a
        /*0086*/ 	.short	(.L_24 - .L_23)
	.align		4
.L_23:
        /*0088*/ 	.word	index@(.nv.constant0._Z12process_tilelPiS_S_)
        /*008c*/ 	.short	0x0380
        /*008e*/ 	.short	0x0020


	//----- nvinfo : EIATTR_SW_WAR
	.align		4
.L_24:
        /*0090*/ 	.byte	0x04, 0x36
        /*0092*/ 	.short	(.L_26 - .L_25)
.L_25:
        /*0094*/ 	.word	0x00000008
.L_26:


//--------------------- .nv.callgraph             --------------------------
	.section	.nv.callgraph,"",@"SHT_CUDA_CALLGRAPH"
	.align	4
	.sectionentsize	8
	.align		4
        /*0000*/ 	.word	0x00000000
	.align		4
        /*0004*/ 	.word	0xffffffff
	.align		4
        /*0008*/ 	.word	0x00000000
	.align		4
        /*000c*/ 	.word	0xfffffffe
	.align		4
        /*0010*/ 	.word	0x00000000
	.align		4
        /*0014*/ 	.word	0xfffffffd
	.align		4
        /*0018*/ 	.word	0x00000000
	.align		4
        /*001c*/ 	.word	0xfffffffc


//--------------------- .nv.constant3             --------------------------
	.section	.nv.constant3,"a",@progbits
.nv.constant3:
	.type		d_mask_pattern,@object
	.size		d_mask_pattern,(.L_0 - d_mask_pattern)
d_mask_pattern:
        /*0000*/ 	.byte	0x00, 0x00, 0x00, 0x00, 0x00, 0x00, 0x01, 0x01, 0x01, 0x01, 0x01, 0x00, 0x00, 0x00, 0x00, 0x00
        /* <DEDUP_REMOVED lines=17> */
        /*0120*/ 	.byte	0x00
.L_0:


//--------------------- .text._Z12process_tilelPiS_S_ --------------------------
	.section	.text._Z12process_tilelPiS_S_,"ax",@progbits
	.align	128
        .global         _Z12process_tilelPiS_S_
        .type           _Z12process_tilelPiS_S_,@function
        .size           _Z12process_tilelPiS_S_,(.L_x_35 - _Z12process_tilelPiS_S_)
        .other          _Z12process_tilelPiS_S_,@"STO_CUDA_ENTRY STV_DEFAULT"
_Z12process_tilelPiS_S_:
.text._Z12process_tilelPiS_S_:
[----:B------:R-:W-:Y:S01]  /*0000*/  LDC R1, c[0x0][0x37c] ;  /* 0x0000df00ff017b82 */ /* 0x000fe20000000800 */
[----:B------:R-:W0:Y:S07]  /*0010*/  S2R R13, SR_TID.Y ;  /* 0x00000000000d7919 */ /* 0x000e2e0000002200 */
[----:B------:R-:W1:Y:S01]  /*0020*/  S2UR UR4, SR_CTAID.X ;  /* 0x00000000000479c3 */ /* 0x000e620000002500 */
[----:B------:R-:W-:Y:S01]  /*0030*/  UMOV UR6, 0x71 ;  /* 0x0000007100067882 */ /* 0x000fe20000000000 */
[----:B------:R-:W2:Y:S01]  /*0040*/  LDCU UR9, c[0x0][0x360] ;  /* 0x00006c00ff0977ac */ /* 0x000ea20008000800 */
[----:B------:R-:W3:Y:S01]  /*0050*/  S2R R0, SR_TID.X ;  /* 0x0000000000007919 */ /* 0x000ee20000002100 */
[----:B------:R-:W-:Y:S04]  /*0060*/  BSSY.RECONVERGENT B2, `(.L_x_0) ;  /* 0x0000125000027945 */ /* 0x000fe80003800200 */
[----:B------:R-:W4:Y:S01]  /*0070*/  S2UR UR5, SR_CTAID.Y ;  /* 0x00000000000579c3 */ /* 0x000f220000002600 */
[----:B-1----:R-:W-:Y:S01]  /*0080*/  UIMAD UR4, UR4, UR6, -0x8 ;  /* 0xfffffff8040474a4 */ /* 0x002fe2000f8e0206 */
[----:B0-----:R-:W-:Y:S01]  /*0090*/  ISETP.GT.U32.AND P0, PT, R13, 0x78, PT ;  /* 0x000000780d00780c */ /* 0x001fe20003f04070 */
[----:B----4-:R-:W-:-:S12]  /*00a0*/  UIMAD UR5, UR5, UR6, -0x8 ;  /* 0xfffffff8050574a4 */ /* 0x010fd8000f8e0206 */
[----:B--23--:R-:W-:Y:S05]  /*00b0*/  @P0 BRA `(.L_x_1) ;  /* 0x00000010007c0947 */ /* 0x00cfea0003800000 */
[----:B------:R-:W0:Y:S01]  /*00c0*/  I2F.U32.RP R6, UR9 ;  /* 0x0000000900067d06 */ /* 0x000e220008209000 */
[----:B------:R-:W-:Y:S01]  /*00d0*/  VIADD R2, R0, UR9 ;  /* 0x0000000900027c36 */ /* 0x000fe20008000000 */
[----:B------:R-:W-:-:S03]  /*00e0*/  ISETP.NE.U32.AND P2, PT, RZ, UR9, PT ;  /* 0x00000009ff007c0c */ /* 0x000fc6000bf45070 */
[C---:B------:R-:W-:Y:S01]  /*00f0*/  VIADD R18, R2.reuse, UR9 ;  /* 0x0000000902127c36 */ /* 0x040fe20008000000 */
[C---:B------:R-:W-:Y:S02]  /*0100*/  ISETP.GE.U32.AND P0, PT, R2.reuse, 0x79, PT ;  /* 0x000000790200780c */ /* 0x040fe40003f06070 */
[----:B------:R-:W-:Y:S02]  /*0110*/  VIMNMX.U32 R3, PT, PT, R2, 0x79, !PT ;  /* 0x0000007902037848 */ /* 0x000fe40007fe0000 */
[----:B------:R-:W-:-:S04]  /*0120*/  SEL R11, RZ, 0x1, P0 ;  /* 0x00000001ff0b7807 */ /* 0x000fc80000000000 */
[----:B------:R-:W-:Y:S01]  /*0130*/  IADD3 R3, PT, PT, R3, -R2, -R11 ;  /* 0x8000000203037210 */ /* 0x000fe20007ffe80b */
[----:B0-----:R-:W0:Y:S02]  /*0140*/  MUFU.RCP R6, R6 ;  /* 0x0000000600067308 */ /* 0x001e240000001000 */
[----:B0-----:R-:W-:Y:S02]  /*0150*/  VIADD R4, R6, 0xffffffe ;  /* 0x0ffffffe06047836 */ /* 0x001fe40000000000 */
[----:B------:R-:W-:-:S04]  /*0160*/  IMAD.MOV.U32 R6, RZ, RZ, 0x5ac0db ;  /* 0x005ac0dbff067424 */ /* 0x000fc800078e00ff */
[----:B------:R0:W1:Y:S02]  /*0170*/  F2I.FTZ.U32.TRUNC.NTZ R5, R4 ;  /* 0x0000000400057305 */ /* 0x000064000021f000 */
[----:B0-----:R-:W-:Y:S02]  /*0180*/  IMAD.MOV.U32 R4, RZ, RZ, RZ ;  /* 0x000000ffff047224 */ /* 0x001fe400078e00ff */
[----:B-1----:R-:W-:-:S04]  /*0190*/  IMAD.MOV R7, RZ, RZ, -R5 ;  /* 0x000000ffff077224 */ /* 0x002fc800078e0a05 */
[----:B------:R-:W-:-:S04]  /*01a0*/  IMAD R7, R7, UR9, RZ ;  /* 0x0000000907077c24 */ /* 0x000fc8000f8e02ff */
[----:B------:R-:W-:-:S06]  /*01b0*/  IMAD.HI.U32 R12, R5, R7, R4 ;  /* 0x00000007050c7227 */ /* 0x000fcc00078e0004 */
[----:B------:R-:W-:-:S04]  /*01c0*/  IMAD.HI.U32 R12, R12, R3, RZ ;  /* 0x000000030c0c7227 */ /* 0x000fc800078e00ff */
[----:B------:R-:W-:-:S04]  /*01d0*/  IMAD.MOV R4, RZ, RZ, -R12 ;  /* 0x000000ffff047224 */ /* 0x000fc800078e0a0c */
[----:B------:R-:W-:Y:S02]  /*01e0*/  IMAD R4, R4, UR9, R3 ;  /* 0x0000000904047c24 */ /* 0x000fe4000f8e0203 */
[----:B------:R-:W-:-:S03]  /*01f0*/  VIADD R3, R0, UR4 ;  /* 0x0000000400037c36 */ /* 0x000fc60008000000 */
[----:B------:R-:W-:Y:S01]  /*0200*/  ISETP.GE.U32.AND P0, PT, R4, UR9, PT ;  /* 0x0000000904007c0c */ /* 0x000fe2000bf06070 */
[C---:B------:R-:W-:Y:S02]  /*0210*/  VIADD R5, R3.reuse, 0xfffffd8f ;  /* 0xfffffd8f03057836 */ /* 0x040fe40000000000 */
[----:B------:R-:W-:Y:S02]  /*0220*/  IMAD R7, R3, R6, 0x226f2955 ;  /* 0x226f295503077424 */ /* 0x000fe400078e0206 */
[C---:B------:R-:W-:Y:S02]  /*0230*/  IMAD R6, R5.reuse, R5, RZ ;  /* 0x0000000505067224 */ /* 0x040fe400078e02ff */
[----:B------:R-:W-:Y:S01]  /*0240*/  VIADD R5, R5, UR9 ;  /* 0x0000000905057c36 */ /* 0x000fe20008000000 */
[----:B------:R-:W-:Y:S01]  /*0250*/  SHF.R.S32.HI R17, RZ, 0x1f, R7 ;  /* 0x0000001fff117819 */ /* 0x000fe20000011407 */
[----:B------:R-:W-:Y:S02]  /*0260*/  IMAD R8, R6, 0x4c1906, RZ ;  /* 0x004c190606087824 */ /* 0x000fe400078e02ff */
[----:B------:R-:W-:-:S02]  /*0270*/  VIADD R14, R5, UR9 ;  /* 0x00000009050e7c36 */ /* 0x000fc40008000000 */
[----:B------:R-:W-:Y:S02]  /*0280*/  @P0 VIADD R4, R4, -UR9 ;  /* 0x8000000904040c36 */ /* 0x000fe40008000000 */
[C---:B------:R-:W-:Y:S02]  /*0290*/  IMAD R6, R5.reuse, R5, RZ ;  /* 0x0000000505067224 */ /* 0x040fe400078e02ff */
[----:B------:R-:W-:Y:S01]  /*02a0*/  IMAD R10, R5, 0x5ac0db, RZ ;  /* 0x005ac0db050a7824 */ /* 0x000fe200078e02ff */
[----:B------:R-:W-:Y:S01]  /*02b0*/  ISETP.GE.U32.AND P1, PT, R4, UR9, PT ;  /* 0x0000000904007c0c */ /* 0x000fe2000bf26070 */
[----:B------:R-:W-:Y:S01]  /*02c0*/  @P0 VIADD R12, R12, 0x1 ;  /* 0x000000010c0c0836 */ /* 0x000fe20000000000 */
[----:B------:R-:W0:Y:S01]  /*02d0*/  LDC R4, c[0x0][0x364] ;  /* 0x0000d900ff047b82 */ /* 0x000e220000000800 */
[----:B------:R-:W-:Y:S01]  /*02e0*/  IADD3 R5, P3, PT, R8, R7, RZ ;  /* 0x0000000708057210 */ /* 0x000fe20007f7e0ff */
[C---:B------:R-:W-:Y:S01]  /*02f0*/  IMAD R7, R14.reuse, R14, RZ ;  /* 0x0000000e0e077224 */ /* 0x040fe200078e02ff */
[----:B------:R-:W-:Y:S01]  /*0300*/  SHF.R.S32.HI R16, RZ, 0x1f, R10 ;  /* 0x0000001fff107819 */ /* 0x000fe2000001140a */
[----:B------:R-:W-:Y:S01]  /*0310*/  IMAD R15, R14, 0x5ac0db, RZ ;  /* 0x005ac0db0e0f7824 */ /* 0x000fe200078e02ff */
[----:B------:R-:W-:Y:S01]  /*0320*/  LEA.HI.X.SX32 R8, R8, R17, 0x1, P3 ;  /* 0x0000001108087211 */ /* 0x000fe200018f0eff */
[----:B------:R-:W-:-:S02]  /*0330*/  IMAD R14, R7, 0x4c1906, RZ ;  /* 0x004c1906070e7824 */ /* 0x000fc400078e02ff */
[----:B------:R-:W-:Y:S01]  /*0340*/  IMAD R9, R6, 0x4c1906, RZ ;  /* 0x004c190606097824 */ /* 0x000fe200078e02ff */
[----:B------:R-:W-:Y:S02]  /*0350*/  SHF.R.S32.HI R19, RZ, 0x1f, R15 ;  /* 0x0000001fff137819 */ /* 0x000fe4000001140f */
[----:B------:R-:W-:Y:S01]  /*0360*/  @P1 VIADD R12, R12, 0x1 ;  /* 0x000000010c0c1836 */ /* 0x000fe20000000000 */
[----:B------:R-:W-:Y:S02]  /*0370*/  @!P2 LOP3.LUT R12, RZ, UR9, RZ, 0x33, !PT ;  /* 0x00000009ff0cac12 */ /* 0x000fe4000f8e33ff */
[C---:B------:R-:W-:Y:S02]  /*0380*/  IADD3 R7, P1, PT, R14.reuse, R15, RZ ;  /* 0x0000000f0e077210 */ /* 0x040fe40007f3e0ff */
[----:B------:R-:W-:Y:S01]  /*0390*/  IADD3 R6, P0, PT, R9, R10, RZ ;  /* 0x0000000a09067210 */ /* 0x000fe20007f1e0ff */
[----:B------:R-:W-:Y:S01]  /*03a0*/  IMAD.IADD R11, R11, 0x1, R12 ;  /* 0x000000010b0b7824 */ /* 0x000fe200078e020c */
[----:B------:R-:W-:Y:S01]  /*03b0*/  LEA.HI.X.SX32 R10, R14, R19, 0x1, P1 ;  /* 0x000000130e0a7211 */ /* 0x000fe200008f0eff */
[----:B------:R-:W-:Y:S01]  /*03c0*/  VIADD R12, R3, UR9 ;  /* 0x00000009030c7c36 */ /* 0x000fe20008000000 */
[----:B------:R-:W-:-:S02]  /*03d0*/  LEA.HI.X.SX32 R9, R9, R16, 0x1, P0 ;  /* 0x0000001009097211 */ /* 0x000fc400000f0eff */
[----:B------:R-:W-:-:S07]  /*03e0*/  LOP3.LUT R19, R11, 0x3, RZ, 0xc0, !PT ;  /* 0x000000030b137812 */ /* 0x000fce00078ec0ff */
.L_x_21:
[----:B------:R-:W-:Y:S01]  /*03f0*/  ISETP.GT.U32.AND P0, PT, R0, 0x78, PT ;  /* 0x000000780000780c */ /* 0x000fe20003f04070 */
[----:B------:R-:W-:-:S12]  /*0400*/  BSSY.RECONVERGENT B1, `(.L_x_2) ;  /* 0x00000e7000017945 */ /* 0x000fd80003800200 */
[----:B-1----:R-:W-:Y:S05]  /*0410*/  @P0 BRA `(.L_x_3) ;  /* 0x0000000c00940947 */ /* 0x002fea0003800000 */
[----:B------:R-:W1:Y:S01]  /*0420*/  LDCU.64 UR10, c[0x0][0x380] ;  /* 0x00007000ff0a77ac */ /* 0x000e620008000a00 */
[----:B------:R-:W2:Y:S01]  /*0430*/  S2UR UR7, SR_CgaCtaId ;  /* 0x00000000000779c3 */ /* 0x000ea20000008800 */
[----:B------:R-:W-:Y:S01]  /*0440*/  VIADD R21, R13, UR5 ;  /* 0x000000050d157c36 */ /* 0x000fe20008000000 */
[----:B------:R-:W-:Y:S01]  /*0450*/  BSSY.RECONVERGENT B0, `(.L_x_4) ;  /* 0x000005c000007945 */ /* 0x000fe20003800200 */
[----:B------:R-:W-:Y:S01]  /*0460*/  IMAD.MOV.U32 R14, RZ, RZ, 0x5f24f ;  /* 0x0005f24fff0e7424 */ /* 0x000fe200078e00ff */
[----:B------:R-:W-:Y:S01]  /*0470*/  UMOV UR6, 0x400 ;  /* 0x0000040000067882 */ /* 0x000fe20000000000 */
[C---:B------:R-:W-:Y:S02]  /*0480*/  VIADD R16, R21.reuse, 0xfffffd8f ;  /* 0xfffffd8f15107836 */ /* 0x040fe40000000000 */
[----:B------:R-:W-:Y:S02]  /*0490*/  IMAD R15, R21, R14, -0xe8492df ;  /* 0xf17b6d21150f7424 */ /* 0x000fe400078e020e */
[----:B------:R-:W-:-:S02]  /*04a0*/  IMAD R17, R16, R16, RZ ;  /* 0x0000001010117224 */ /* 0x000fc400078e02ff */
[----:B------:R-:W-:Y:S01]  /*04b0*/  IMAD.MOV.U32 R20, RZ, RZ, R0 ;  /* 0x000000ffff147224 */ /* 0x000fe200078e0000 */
[----:B-1----:R-:W-:-:S04]  /*04c0*/  IADD3 R14, P0, PT, R15, UR10, RZ ;  /* 0x0000000a0f0e7c10 */ /* 0x002fc8000ff1e0ff */
[----:B------:R-:W-:Y:S02]  /*04d0*/  LEA.HI.X.SX32 R15, R15, UR11, 0x1, P0 ;  /* 0x0000000b0f0f7c11 */ /* 0x000fe400080f0eff */
[----:B------:R-:W-:Y:S01]  /*04e0*/  ISETP.NE.AND P0, PT, R19, 0x3, PT ;  /* 0x000000031300780c */ /* 0x000fe20003f05270 */
[----:B--2---:R-:W-:Y:S01]  /*04f0*/  ULEA UR6, UR7, UR6, 0x18 ;  /* 0x0000000607067291 */ /* 0x004fe2000f8ec0ff */
[----:B------:R-:W-:-:S05]  /*0500*/  IMAD.WIDE.U32 R14, R17, 0x4307a7, R14 ;  /* 0x004307a7110e7825 */ /* 0x000fca00078e000e */
[----:B------:R-:W-:-:S06]  /*0510*/  LEA R23, R13, UR6, 0x7 ;  /* 0x000000060d177c11 */ /* 0x000fcc000f8e38ff */
[----:B------:R-:W-:Y:S05]  /*0520*/  @!P0 BRA `(.L_x_5) ;  /* 0x0000000400388947 */ /* 0x000fea0003800000 */
[----:B------:R-:W-:Y:S01]  /*0530*/  VIMNMX.U32 R16, PT, PT, R3, R21, !PT ;  /* 0x0000001503107248 */ /* 0x000fe20007fe0000 */
[----:B------:R-:W-:Y:S01]  /*0540*/  BSSY.RECONVERGENT B3, `(.L_x_6) ;  /* 0x0000015000037945 */ /* 0x000fe20003800200 */
[----:B------:R-:W-:Y:S02]  /*0550*/  IMAD.IADD R22, R23, 0x1, R0 ;  /* 0x0000000117167824 */ /* 0x000fe400078e0200 */
[----:B------:R-:W-:Y:S02]  /*0560*/  ISETP.GT.U32.AND P0, PT, R16, 0x4e2, PT ;  /* 0x000004e21000780c */ /* 0x000fe40003f04070 */
[----:B------:R-:W-:-:S11]  /*0570*/  PRMT R16, RZ, 0x7610, R16 ;  /* 0x00007610ff107816 */ /* 0x000fd60000000010 */
[----:B------:R-:W-:Y:S05]  /*0580*/  @P0 BRA `(.L_x_7) ;  /* 0x0000000000400947 */ /* 0x000fea0003800000 */
[----:B------:R-:W-:Y:S01]  /*0590*/  IADD3 R25, P0, PT, R14, R5, RZ ;  /* 0x000000050e197210 */ /* 0x000fe20007f1e0ff */
[----:B------:R-:W-:Y:S02]  /*05a0*/  IMAD.MOV.U32 R16, RZ, RZ, 0xb ;  /* 0x0000000bff107424 */ /* 0x000fe400078e00ff */
[----:B------:R-:W-:Y:S01]  /*05b0*/  IMAD.MOV.U32 R17, RZ, RZ, 0x0 ;  /* 0x00000000ff117424 */ /* 0x000fe200078e00ff */
[----:B------:R-:W-:Y:S01]  /*05c0*/  LOP3.LUT R25, R25, 0xe434e432, RZ, 0x3c, !PT ;  /* 0xe434e43219197812 */ /* 0x000fe200078e3cff */
[----:B------:R-:W-:-:S04]  /*05d0*/  IMAD.X R20, R15, 0x1, R8, P0 ;  /* 0x000000010f147824 */ /* 0x000fc800000e0608 */
[----:B------:R-:W-:Y:S01]  /*05e0*/  IMAD.WIDE.U32 R16, R25, -0x21131993, R16 ;  /* 0xdeece66d19107825 */ /* 0x000fe200078e0010 */
[----:B------:R-:W-:-:S05]  /*05f0*/  LOP3.LUT R20, R20, 0x5, RZ, 0x3c, !PT ;  /* 0x0000000514147812 */ /* 0x000fca00078e3cff */
[----:B------:R-:W-:-:S04]  /*0600*/  IMAD R20, R20, -0x21131993, RZ ;  /* 0xdeece66d14147824 */ /* 0x000fc800078e02ff */
[----:B------:R-:W-:-:S05]  /*0610*/  IMAD R25, R25, 0x5, R20 ;  /* 0x0000000519197824 */ /* 0x000fca00078e0214 */
[----:B------:R-:W-:-:S04]  /*0620*/  IADD3 R17, PT, PT, R17, R25, RZ ;  /* 0x0000001911117210 */ /* 0x000fc80007ffe0ff */
[----:B------:R-:W-:-:S04]  /*0630*/  SHF.R.U64 R16, R16, 0x11, R17 ;  /* 0x0000001110107819 */ /* 0x000fc80000001211 */
[----:B------:R-:W-:-:S05]  /*0640*/  LOP3.LUT R16, R16, 0x7fffffff, RZ, 0xc0, !PT ;  /* 0x7fffffff10107812 */ /* 0x000fca00078ec0ff */
[----:B------:R-:W-:-:S05]  /*0650*/  IMAD R16, R16, -0x33333333, RZ ;  /* 0xcccccccd10107824 */ /* 0x000fca00078e02ff */
[----:B------:R-:W-:-:S04]  /*0660*/  SHF.L.W.U32.HI R16, R16, 0x1f, R16 ;  /* 0x0000001f10107819 */ /* 0x000fc80000010e10 */
[----:B------:R-:W-:-:S04]  /*0670*/  ISETP.GE.U32.AND P0, PT, R16, 0x1999999a, PT ;  /* 0x1999999a1000780c */ /* 0x000fc80003f06070 */
[----:B------:R-:W-:-:S09]  /*0680*/  SEL R16, RZ, 0x1, P0 ;  /* 0x00000001ff107807 */ /* 0x000fd20000000000 */
.L_x_7:
[----:B------:R-:W-:Y:S05]  /*0690*/  BSYNC.RECONVERGENT B3 ;  /* 0x0000000000037941 */ /* 0x000fea0003800200 */
.L_x_6:
[----:B------:R1:W-:Y:S01]  /*06a0*/  STS.U8 [R22], R16 ;  /* 0x0000001016007388 */ /* 0x0003e20000000000 */
[----:B------:R-:W-:Y:S01]  /*06b0*/  ISETP.NE.AND P0, PT, R19, RZ, PT ;  /* 0x000000ff1300720c */ /* 0x000fe20003f05270 */
[----:B------:R-:W-:-:S12]  /*06c0*/  IMAD.MOV.U32 R20, RZ, RZ, R2 ;  /* 0x000000ffff147224 */ /* 0x000fd800078e0002 */
[----:B-1----:R-:W-:Y:S05]  /*06d0*/  @!P0 BRA `(.L_x_5) ;  /* 0x0000000000cc8947 */ /* 0x002fea0003800000 */
[----:B------:R-:W-:Y:S01]  /*06e0*/  VIMNMX.U32 R16, PT, PT, R12, R21, !PT ;  /* 0x000000150c107248 */ /* 0x000fe20007fe0000 */
[----:B------:R-:W-:Y:S03]  /*06f0*/  BSSY.RECONVERGENT B3, `(.L_x_8) ;  /* 0x0000014000037945 */ /* 0x000fe60003800200 */
        /* <DEDUP_REMOVED lines=11> */
[----:B------:R-:W-:-:S04]  /*07b0*/  IMAD R25, R25, 0x5, R20 ;  /* 0x0000000519197824 */ /* 0x000fc800078e0214 */
[----:B------:R-:W-:-:S05]  /*07c0*/  IMAD.IADD R17, R17, 0x1, R25 ;  /* 0x0000000111117824 */ /* 0x000fca00078e0219 */
[----:B------:R-:W-:-:S04]  /*07d0*/  SHF.R.U64 R16, R16, 0x11, R17 ;  /* 0x0000001110107819 */ /* 0x000fc80000001211 */
[----:B------:R-:W-:-:S05]  /*07e0*/  LOP3.LUT R16, R16, 0x7fffffff, RZ, 0xc0, !PT ;  /* 0x7fffffff10107812 */ /* 0x000fca00078ec0ff */
[----:B------:R-:W-:-:S05]  /*07f0*/  IMAD R16, R16, -0x33333333, RZ ;  /* 0xcccccccd10107824 */ /* 0x000fca00078e02ff */
[----:B------:R-:W-:-:S04]  /*0800*/  SHF.L.W.U32.HI R16, R16, 0x1f, R16 ;  /* 0x0000001f10107819 */ /* 0x000fc80000010e10 */
[----:B------:R-:W-:-:S04]  /*0810*/  ISETP.GE.U32.AND P0, PT, R16, 0x1999999a, PT ;  /* 0x1999999a1000780c */ /* 0x000fc80003f06070 */
[----:B------:R-:W-:-:S09]  /*0820*/  SEL R16, RZ, 0x1, P0 ;  /* 0x00000001ff107807 */ /* 0x000fd20000000000 */
.L_x_9:
[----:B------:R-:W-:Y:S05]  /*0830*/  BSYNC.RECONVERGENT B3 ;  /* 0x0000000000037941 */ /* 0x000fea0003800200 */
.L_x_8:
[----:B------:R1:W-:Y:S01]  /*0840*/  STS.U8 [R22+UR9], R16 ;  /* 0x0000001016007988 */ /* 0x0003e20008000009 */
[----:B------:R-:W-:Y:S01]  /*0850*/  ISETP.NE.AND P0, PT, R19, 0x1, PT ;  /* 0x000000011300780c */ /* 0x000fe20003f05270 */
[----:B------:R-:W-:Y:S02]  /*0860*/  VIADD R24, R22, UR9 ;  /* 0x0000000916187c36 */ /* 0x000fe40008000000 */
[----:B------:R-:W-:-:S10]  /*0870*/  IMAD.MOV.U32 R20, RZ, RZ, R18 ;  /* 0x000000ffff147224 */ /* 0x000fd400078e0012 */
[----:B-1----:R-:W-:Y:S05]  /*0880*/  @!P0 BRA `(.L_x_5) ;  /* 0x0000000000608947 */ /* 0x002fea0003800000 */
[----:B------:R-:W-:Y:S01]  /*0890*/  VIADDMNMX.U32 R16, R12, UR9, R21, !PT ;  /* 0x000000090c107c46 */ /* 0x000fe2000f800015 */
        /* <DEDUP_REMOVED lines=20> */
.L_x_11:
[----:B------:R-:W-:Y:S05]  /*09e0*/  BSYNC.RECONVERGENT B3 ;  /* 0x0000000000037941 */ /* 0x000fea0003800200 */
.L_x_10:
[----:B------:R1:W-:Y:S01]  /*09f0*/  STS.U8 [R24+UR9], R16 ;  /* 0x0000001018007988 */ /* 0x0003e20008000009 */
[----:B------:R-:W-:-:S07]  /*0a00*/  VIADD R20, R18, UR9 ;  /* 0x0000000912147c36 */ /* 0x000fce0008000000 */
.L_x_5:
[----:B------:R-:W-:Y:S05]  /*0a10*/  BSYNC.RECONVERGENT B0 ;  /* 0x0000000000007941 */ /* 0x000fea0003800200 */
.L_x_4:
[----:B------:R-:W-:-:S13]  /*0a20*/  ISETP.GE.U32.AND P0, PT, R11, 0x3, PT ;  /* 0x000000030b00780c */ /* 0x000fda0003f06070 */
[----:B------:R-:W-:Y:S05]  /*0a30*/  @!P0 BRA `(.L_x_3) ;  /* 0x00000008000c8947 */ /* 0x000fea0003800000 */
.L_x_20:
[----:B-1----:R-:W-:Y:S01]  /*0a40*/  VIADD R24, R20, UR4 ;  /* 0x0000000414187c36 */ /* 0x002fe20008000000 */
[----:B------:R-:W-:Y:S01]  /*0a50*/  BSSY.RECONVERGENT B0, `(.L_x_12) ;  /* 0x000001d000007945 */ /* 0x000fe20003800200 */
[----:B------:R-:W-:-:S03]  /*0a60*/  IMAD.IADD R22, R23, 0x1, R20 ;  /* 0x0000000117167824 */ /* 0x000fc600078e0214 */
[----:B------:R-:W-:-:S04]  /*0a70*/  VIMNMX.U32 R16, PT, PT, R21, R24, !PT ;  /* 0x0000001815107248 */ /* 0x000fc80007fe0000 */
[----:B------:R-:W-:Y:S02]  /*0a80*/  ISETP.GT.U32.AND P0, PT, R16, 0x4e2, PT ;  /* 0x000004e21000780c */ /* 0x000fe40003f04070 */
[----:B------:R-:W-:-:S11]  /*0a90*/  PRMT R16, RZ, 0x7610, R16 ;  /* 0x00007610ff107816 */ /* 0x000fd60000000010 */
[----:B------:R-:W-:Y:S05]  /*0aa0*/  @P0 BRA `(.L_x_13) ;  /* 0x00000000005c0947 */ /* 0x000fea0003800000 */
[----:B------:R-:W-:Y:S02]  /*0ab0*/  VIADD R16, R24, 0xfffffd8f ;  /* 0xfffffd8f18107836 */ /* 0x000fe40000000000 */
[----:B------:R-:W-:Y:S02]  /*0ac0*/  IMAD.MOV.U32 R25, RZ, RZ, 0x5ac0db ;  /* 0x005ac0dbff197424 */ /* 0x000fe400078e00ff */
[----:B------:R-:W-:Y:S02]  /*0ad0*/  IMAD R16, R16, R16, RZ ;  /* 0x0000001010107224 */ /* 0x000fe400078e02ff */
[----:B------:R-:W-:Y:S02]  /*0ae0*/  IMAD R25, R24, R25, 0x226f2955 ;  /* 0x226f295518197424 */ /* 0x000fe400078e0219 */
[----:B------:R-:W-:-:S03]  /*0af0*/  IMAD R17, R16, 0x4c1906, RZ ;  /* 0x004c190610117824 */ /* 0x000fc600078e02ff */
[--C-:B------:R-:W-:Y:S02]  /*0b00*/  SHF.R.S32.HI R16, RZ, 0x1f, R25.reuse ;  /* 0x0000001fff107819 */ /* 0x100fe40000011419 */
[----:B------:R-:W-:Y:S02]  /*0b10*/  IADD3 R25, P0, P1, R17, R14, R25 ;  /* 0x0000000e11197210 */ /* 0x000fe4000791e019 */
[----:B------:R-:W-:Y:S02]  /*0b20*/  SHF.R.S32.HI R17, RZ, 0x1f, R17 ;  /* 0x0000001fff117819 */ /* 0x000fe40000011411 */
[----:B------:R-:W-:Y:S02]  /*0b30*/  LOP3.LUT R25, R25, 0xe434e432, RZ, 0x3c, !PT ;  /* 0xe434e43219197812 */ /* 0x000fe400078e3cff */
[----:B------:R-:W-:Y:S01]  /*0b40*/  IADD3.X R16, PT, PT, R17, R15, R16, P0, P1 ;  /* 0x0000000f11107210 */ /* 0x000fe200007e2410 */
[----:B------:R-:W-:-:S03]  /*0b50*/  IMAD.MOV.U32 R17, RZ, RZ, 0x0 ;  /* 0x00000000ff117424 */ /* 0x000fc600078e00ff */
[----:B------:R-:W-:-:S05]  /*0b60*/  LOP3.LUT R16, R16, 0x5, RZ, 0x3c, !PT ;  /* 0x0000000510107812 */ /* 0x000fca00078e3cff */
[----:B------:R-:W-:Y:S02]  /*0b70*/  IMAD R26, R16, -0x21131993, RZ ;  /* 0xdeece66d101a7824 */ /* 0x000fe400078e02ff */
[----:B------:R-:W-:Y:S02]  /*0b80*/  IMAD.MOV.U32 R16, RZ, RZ, 0xb ;  /* 0x0000000bff107424 */ /* 0x000fe400078e00ff */
[C---:B------:R-:W-:Y:S02]  /*0b90*/  IMAD R27, R25.reuse, 0x5, R26 ;  /* 0x00000005191b7824 */ /* 0x040fe400078e021a */
[----:B------:R-:W-:-:S04]  /*0ba0*/  IMAD.WIDE.U32 R16, R25, -0x21131993, R16 ;  /* 0xdeece66d19107825 */ /* 0x000fc800078e0010 */
[----:B------:R-:W-:-:S05]  /*0bb0*/  IMAD.IADD R17, R17, 0x1, R27 ;  /* 0x0000000111117824 */ /* 0x000fca00078e021b */
[----:B------:R-:W-:-:S04]  /*0bc0*/  SHF.R.U64 R16, R16, 0x11, R17 ;  /* 0x0000001110107819 */ /* 0x000fc80000001211 */
[----:B------:R-:W-:-:S05]  /*0bd0*/  LOP3.LUT R16, R16, 0x7fffffff, RZ, 0xc0, !PT ;  /* 0x7fffffff10107812 */ /* 0x000fca00078ec0ff */
[----:B------:R-:W-:-:S05]  /*0be0*/  IMAD R16, R16, -0x33333333, RZ ;  /* 0xcccccccd10107824 */ /* 0x000fca00078e02ff */
[----:B------:R-:W-:-:S04]  /*0bf0*/  SHF.L.W.U32.HI R16, R16, 0x1f, R16 ;  /* 0x0000001f10107819 */ /* 0x000fc80000010e10 */
[----:B------:R-:W-:-:S04]  /*0c00*/  ISETP.GE.U32.AND P0, PT, R16, 0x1999999a, PT ;  /* 0x1999999a1000780c */ /* 0x000fc80003f06070 */
[----:B------:R-:W-:-:S09]  /*0c10*/  SEL R16, RZ, 0x1, P0 ;  /* 0x00000001ff107807 */ /* 0x000fd20000000000 */
.L_x_13:
[----:B------:R-:W-:Y:S05]  /*0c20*/  BSYNC.RECONVERGENT B0 ;  /* 0x0000000000007941 */ /* 0x000fea0003800200 */
.L_x_12:
[----:B------:R-:W-:Y:S01]  /*0c30*/  VIADD R24, R24, UR9 ;  /* 0x0000000918187c36 */ /* 0x000fe20008000000 */
[----:B------:R1:W-:Y:S01]  /*0c40*/  STS.U8 [R22], R16 ;  /* 0x0000001016007388 */ /* 0x0003e20000000000 */
[----:B------:R-:W-:Y:S03]  /*0c50*/  BSSY.RECONVERGENT B0, `(.L_x_14) ;  /* 0x000001c000007945 */ /* 0x000fe60003800200 */
[----:B------:R-:W-:-:S04]  /*0c60*/  VIMNMX.U32 R17, PT, PT, R21, R24, !PT ;  /* 0x0000001815117248 */ /* 0x000fc80007fe0000 */
[----:B------:R-:W-:Y:S02]  /*0c70*/  ISETP.GT.U32.AND P0, PT, R17, 0x4e2, PT ;  /* 0x000004e21100780c */ /* 0x000fe40003f04070 */
[----:B------:R-:W-:-:S11]  /*0c80*/  PRMT R17, RZ, 0x7610, R17 ;  /* 0x00007610ff117816 */ /* 0x000fd60000000011 */
[----:B-1----:R-:W-:Y:S05]  /*0c90*/  @P0 BRA `(.L_x_15) ;  /* 0x00000000005c0947 */ /* 0x002fea0003800000 */
[----:B------:R-:W-:Y:S01]  /*0ca0*/  IADD3 R16, PT, PT, R24, -0x271, RZ ;  /* 0xfffffd8f18107810 */ /* 0x000fe20007ffe0ff */
[----:B------:R-:W-:-:S04]  /*0cb0*/  IMAD.MOV.U32 R25, RZ, RZ, 0x5ac0db ;  /* 0x005ac0dbff197424 */ /* 0x000fc800078e00ff */
        /* <DEDUP_REMOVED lines=21> */
.L_x_15:
[----:B------:R-:W-:Y:S05]  /*0e10*/  BSYNC.RECONVERGENT B0 ;  /* 0x0000000000007941 */ /* 0x000fea0003800200 */
.L_x_14:
[----:B------:R-:W-:Y:S01]  /*0e20*/  VIADD R24, R24, UR9 ;  /* 0x0000000918187c36 */ /* 0x000fe20008000000 */
[----:B------:R1:W-:Y:S01]  /*0e30*/  STS.U8 [R22+UR9], R17 ;  /* 0x0000001116007988 */ /* 0x0003e20008000009 */
[----:B------:R-:W-:Y:S01]  /*0e40*/  BSSY.RECONVERGENT B0, `(.L_x_16) ;  /* 0x000001d000007945 */ /* 0x000fe20003800200 */
[----:B------:R-:W-:Y:S02]  /*0e50*/  VIADD R25, R22, UR9 ;  /* 0x0000000916197c36 */ /* 0x000fe40008000000 */
[----:B------:R-:W-:-:S04]  /*0e60*/  VIMNMX.U32 R16, PT, PT, R21, R24, !PT ;  /* 0x0000001815107248 */ /* 0x000fc80007fe0000 */
[----:B------:R-:W-:Y:S02]  /*0e70*/  ISETP.GT.U32.AND P0, PT, R16, 0x4e2, PT ;  /* 0x000004e21000780c */ /* 0x000fe40003f04070 */
[----:B------:R-:W-:-:S11]  /*0e80*/  PRMT R16, RZ, 0x7610, R16 ;  /* 0x00007610ff107816 */ /* 0x000fd60000000010 */
[----:B-1----:R-:W-:Y:S05]  /*0e90*/  @P0 BRA `(.L_x_17) ;  /* 0x00000000005c0947 */ /* 0x002fea0003800000 */
        /* <DEDUP_REMOVED lines=23> */
.L_x_17:
[----:B------:R-:W-:Y:S05]  /*1010*/  BSYNC.RECONVERGENT B0 ;  /* 0x0000000000007941 */ /* 0x000fea0003800200 */
.L_x_16:
        /* <DEDUP_REMOVED lines=31> */
.L_x_19:
[----:B------:R-:W-:Y:S05]  /*1210*/  BSYNC.RECONVERGENT B0 ;  /* 0x0000000000007941 */ /* 0x000fea0003800200 */
.L_x_18:
[----:B------:R-:W1:Y:S01]  /*1220*/  LDC R25, c[0x0][0x360] ;  /* 0x0000d800ff197b82 */ /* 0x000e620000000800 */
[----:B------:R2:W-:Y:S01]  /*1230*/  STS.U8 [R22+UR9], R17 ;  /* 0x0000001116007988 */ /* 0x0005e20008000009 */
[----:B-1----:R-:W-:-:S05]  /*1240*/  IMAD R20, R25, 0x4, R20 ;  /* 0x0000000419147824 */ /* 0x002fca00078e0214 */
[----:B------:R-:W-:-:S13]  /*1250*/  ISETP.GE.U32.AND P0, PT, R20, 0x79, PT ;  /* 0x000000791400780c */ /* 0x000fda0003f06070 */
[----:B--2---:R-:W-:Y:S05]  /*1260*/  @!P0 BRA `(.L_x_20) ;  /* 0xfffffff400f48947 */ /* 0x004fea000383ffff */
.L_x_3:
[----:B------:R-:W-:Y:S05]  /*1270*/  BSYNC.RECONVERGENT B1 ;  /* 0x0000000000017941 */ /* 0x000fea0003800200 */
.L_x_2:
[----:B0-----:R-:W-:-:S04]  /*1280*/  IADD3 R13, PT, PT, R4, R13, RZ ;  /* 0x0000000d040d7210 */ /* 0x001fc80007ffe0ff */
[----:B------:R-:W-:-:S13]  /*1290*/  ISETP.GE.U32.AND P0, PT, R13, 0x79, PT ;  /* 0x000000790d00780c */ /* 0x000fda0003f06070 */
[----:B------:R-:W-:Y:S05]  /*12a0*/  @!P0 BRA `(.L_x_21) ;  /* 0xfffffff000508947 */ /* 0x000fea000383ffff */
.L_x_1:
[----:B------:R-:W-:Y:S05]  /*12b0*/  BSYNC.RECONVERGENT B2 ;  /* 0x0000000000027941 */ /* 0x000fea0003800200 */
.L_x_0:
[----:B------:R-:W0:Y:S01]  /*12c0*/  S2R R3, SR_TID.Y ;  /* 0x0000000000037919 */ /* 0x000e220000002200 */
[----:B------:R-:W-:Y:S01]  /*12d0*/  BSSY.RECONVERGENT B0, `(.L_x_22) ;  /* 0x000006d000007945 */ /* 0x000fe20003800200 */
[----:B------:R-:W-:Y:S01]  /*12e0*/  IMAD.MOV.U32 R2, RZ, RZ, RZ ;  /* 0x000000ffff027224 */ /* 0x000fe200078e00ff */
[----:B------:R-:W-:Y:S01]  /*12f0*/  BAR.SYNC.DEFER_BLOCKING 0x0 ;  /* 0x0000000000007b1d */ /* 0x000fe20000010000 */
[----:B------:R-:W-:Y:S02]  /*1300*/  IMAD.U32 R12, RZ, RZ, UR4 ;  /* 0x00000004ff0c7e24 */ /* 0x000fe4000f8e00ff */
[----:B------:R-:W-:Y:S01]  /*1310*/  IMAD.U32 R4, RZ, RZ, UR5 ;  /* 0x00000005ff047e24 */ /* 0x000fe2000f8e00ff */
[----:B0-----:R-:W-:-:S13]  /*1320*/  ISETP.GT.U32.AND P0, PT, R3, 0x68, PT ;  /* 0x000000680300780c */ /* 0x001fda0003f04070 */
[----:B------:R-:W-:Y:S05]  /*1330*/  @P0 BRA `(.L_x_23) ;  /* 0x0000000400980947 */ /* 0x000fea0003800000 */
[----:B------:R-:W0:Y:S01]  /*1340*/  LDC R5, c[0x0][0x364] ;  /* 0x0000d900ff057b82 */ /* 0x000e220000000800 */
[----:B------:R-:W-:Y:S02]  /*1350*/  IMAD.MOV.U32 R2, RZ, RZ, RZ ;  /* 0x000000ffff027224 */ /* 0x000fe400078e00ff */
[----:B------:R-:W-:Y:S02]  /*1360*/  IMAD.MOV.U32 R6, RZ, RZ, R3 ;  /* 0x000000ffff067224 */ /* 0x000fe400078e0003 */
[----:B------:R-:W-:Y:S02]  /*1370*/  IMAD.U32 R4, RZ, RZ, UR5 ;  /* 0x00000005ff047e24 */ /* 0x000fe4000f8e00ff */
[----:B------:R-:W-:-:S07]  /*1380*/  IMAD.U32 R12, RZ, RZ, UR4 ;  /* 0x00000004ff0c7e24 */ /* 0x000fce000f8e00ff */
.L_x_28:
[----:B------:R-:W-:Y:S01]  /*1390*/  ISETP.GT.U32.AND P0, PT, R0, 0x68, PT ;  /* 0x000000680000780c */ /* 0x000fe20003f04070 */
[----:B------:R-:W-:-:S12]  /*13a0*/  BSSY.RECONVERGENT B1, `(.L_x_24) ;  /* 0x000005c000017945 */ /* 0x000fd80003800200 */
[----:B------:R-:W-:Y:S05]  /*13b0*/  @P0 BRA `(.L_x_25) ;  /* 0x0000000400680947 */ /* 0x000fea0003800000 */
[----:B------:R-:W2:Y:S01]  /*13c0*/  S2UR UR7, SR_CgaCtaId ;  /* 0x00000000000779c3 */ /* 0x000ea20000008800 */
[----:B------:R-:W-:Y:S01]  /*13d0*/  UMOV UR6, 0x400 ;  /* 0x0000040000067882 */ /* 0x000fe20000000000 */
[----:B------:R-:W-:Y:S02]  /*13e0*/  VIADD R7, R6, UR5 ;  /* 0x0000000506077c36 */ /* 0x000fe40008000000 */
[----:B------:R-:W-:Y:S01]  /*13f0*/  IMAD.MOV.U32 R8, RZ, RZ, R0 ;  /* 0x000000ffff087224 */ /* 0x000fe200078e0000 */
[----:B--2---:R-:W-:-:S06]  /*1400*/  ULEA UR6, UR7, UR6, 0x18 ;  /* 0x0000000607067291 */ /* 0x004fcc000f8ec0ff */
[----:B------:R-:W-:-:S05]  /*1410*/  LEA R9, R6, UR6, 0x7 ;  /* 0x0000000606097c11 */ /* 0x000fca000f8e38ff */
[----:B------:R-:W-:-:S07]  /*1420*/  VIADD R9, R9, 0x8 ;  /* 0x0000000809097836 */ /* 0x000fce0000000000 */
.L_x_27:
[----:B------:R-:W-:Y:S01]  /*1430*/  IMAD.IADD R13, R9, 0x1, R8 ;  /* 0x00000001090d7824 */ /* 0x000fe200078e0208 */
[----:B------:R-:W-:Y:S01]  /*1440*/  CS2R R10, SRZ ;  /* 0x00000000000a7805 */ /* 0x000fe2000001ff00 */
[----:B------:R-:W-:-:S07]  /*1450*/  IMAD.MOV.U32 R14, RZ, RZ, 0x8 ;  /* 0x00000008ff0e7424 */ /* 0x000fce00078e00ff */
.L_x_26:
[----:B------:R-:W2:Y:S01]  /*1460*/  LDC.U8 R17, c[0x3][R14+-0x8] ;  /* 0x00fffe000e117b82 */ /* 0x000ea20000000000 */
[----:B------:R-:W-:-:S07]  /*1470*/  VIADD R10, R10, 0x1 ;  /* 0x000000010a0a7836 */ /* 0x000fce0000000000 */
[----:B------:R-:W3:Y:S08]  /*1480*/  LDC.U8 R15, c[0x3][R14+-0x7] ;  /* 0x00fffe400e0f7b82 */ /* 0x000ef00000000000 */
[----:B-1----:R-:W1:Y:S01]  /*1490*/  LDC.U8 R16, c[0x3][R14+-0x6] ;  /* 0x00fffe800e107b82 */ /* 0x002e620000000000 */
[----:B--2---:R-:W-:-:S07]  /*14a0*/  ISETP.NE.AND P3, PT, R17, RZ, PT ;  /* 0x000000ff1100720c */ /* 0x004fce0003f65270 */
[----:B------:R-:W2:Y:S01]  /*14b0*/  LDC.U8 R19, c[0x3][R14+-0x2] ;  /* 0x00ffff800e137b82 */ /* 0x000ea20000000000 */
[----:B---3--:R-:W-:-:S07]  /*14c0*/  ISETP.NE.AND P2, PT, R15, RZ, PT ;  /* 0x000000ff0f00720c */ /* 0x008fce0003f45270 */
[----:B------:R-:W3:Y:S01]  /*14d0*/  LDC.U8 R17, c[0x3][R14+-0x3] ;  /* 0x00ffff400e117b82 */ /* 0x000ee20000000000 */
[----:B------:R-:W4:Y:S01]  /*14e0*/  @P3 LDS.U8 R18, [R13+-0x8] ;  /* 0xfffff8000d123984 */ /* 0x000f220000000000 */
[----:B-1----:R-:W-:-:S06]  /*14f0*/  ISETP.NE.AND P0, PT, R16, RZ, PT ;  /* 0x000000ff1000720c */ /* 0x002fcc0003f05270 */
[----:B------:R-:W1:Y:S01]  /*1500*/  LDC.U8 R15, c[0x3][R14+-0x5] ;  /* 0x00fffec00e0f7b82 */ /* 0x000e620000000000 */
[----:B------:R-:W5:Y:S07]  /*1510*/  @P2 LDS.U8 R20, [R13+-0x7] ;  /* 0xfffff9000d142984 */ /* 0x000f6e0000000000 */
[----:B------:R-:W0:Y:S01]  /*1520*/  LDC.U8 R16, c[0x3][R14+-0x4] ;  /* 0x00ffff000e107b82 */ /* 0x000e220000000000 */
[----:B--2---:R-:W-:Y:S01]  /*1530*/  ISETP.NE.AND P5, PT, R19, RZ, PT ;  /* 0x000000ff1300720c */ /* 0x004fe20003fa5270 */
[----:B------:R-:W2:Y:S06]  /*1540*/  @P0 LDS.U8 R22, [R13+-0x6] ;  /* 0xfffffa000d160984 */ /* 0x000eac0000000000 */
[----:B------:R-:W5:Y:S01]  /*1550*/  LDC.U8 R21, c[0x3][R14+-0x1] ;  /* 0x00ffffc00e157b82 */ /* 0x000f620000000000 */
[----:B---3--:R-:W-:-:S05]  /*1560*/  ISETP.NE.AND P6, PT, R17, RZ, PT ;  /* 0x000000ff1100720c */ /* 0x008fca0003fc5270 */
[----:B------:R-:W-:Y:S01]  /*1570*/  @P5 LDS.U8 R26, [R13+-0x2] ;  /* 0xfffffe000d1a5984 */ /* 0x000fe20000000000 */
[----:B-1----:R-:W-:Y:S01]  /*1580*/  ISETP.NE.AND P1, PT, R15, RZ, PT ;  /* 0x000000ff0f00720c */ /* 0x002fe20003f25270 */
[----:B------:R-:W1:Y:S06]  /*1590*/  LDC.U8 R23, c[0x3][R14+0x1] ;  /* 0x00c000400e177b82 */ /* 0x000e6c0000000000 */
[----:B------:R-:W-:Y:S01]  /*15a0*/  @P6 LDS.U8 R24, [R13+-0x3] ;  /* 0xfffffd000d186984 */ /* 0x000fe20000000000 */
[----:B0-----:R-:W-:Y:S01]  /*15b0*/  ISETP.NE.AND P4, PT, R16, RZ, PT ;  /* 0x000000ff1000720c */ /* 0x001fe20003f85270 */
[----:B------:R-:W0:Y:S01]  /*15c0*/  LDC.U8 R15, c[0x3][R14] ;  /* 0x00c000000e0f7b82 */ /* 0x000e220000000000 */
[----:B----4-:R-:W-:-:S03]  /*15d0*/  @P3 IMAD.IADD R11, R11, 0x1, R18 ;  /* 0x000000010b0b3824 */ /* 0x010fc600078e0212 */
[----:B------:R-:W3:Y:S01]  /*15e0*/  @P1 LDS.U8 R16, [R13+-0x5] ;  /* 0xfffffb000d101984 */ /* 0x000ee20000000000 */
[----:B-----5:R-:W-:-:S03]  /*15f0*/  ISETP.NE.AND P3, PT, R21, RZ, PT ;  /* 0x000000ff1500720c */ /* 0x020fc60003f65270 */
[----:B------:R-:W4:Y:S01]  /*1600*/  LDC.U8 R17, c[0x3][R14+0x3] ;  /* 0x00c000c00e117b82 */ /* 0x000f220000000000 */
[----:B------:R-:W-:-:S03]  /*1610*/  @P2 IMAD.IADD R11, R11, 0x1, R20 ;  /* 0x000000010b0b2824 */ /* 0x000fc600078e0214 */
[----:B------:R-:W5:Y:S04]  /*1620*/  @P4 LDS.U8 R18, [R13+-0x4] ;  /* 0xfffffc000d124984 */ /* 0x000f680000000000 */
[----:B------:R-:W4:Y:S01]  /*1630*/  LDC.U8 R19, c[0x3][R14+0x4] ;  /* 0x00c001000e137b82 */ /* 0x000f220000000000 */
[----:B--2---:R-:W-:Y:S01]  /*1640*/  @P0 IMAD.IADD R11, R11, 0x1, R22 ;  /* 0x000000010b0b0824 */ /* 0x004fe200078e0216 */
[----:B-1----:R-:W-:Y:S01]  /*1650*/  ISETP.NE.AND P0, PT, R23, RZ, PT ;  /* 0x000000ff1700720c */ /* 0x002fe20003f05270 */
[----:B------:R-:W1:Y:S01]  /*1660*/  @P3 LDS.U8 R28, [R13+-0x1] ;  /* 0xffffff000d1c3984 */ /* 0x000e620000000000 */
[----:B0-----:R-:W-:-:S04]  /*1670*/  ISETP.NE.AND P2, PT, R15, RZ, PT ;  /* 0x000000ff0f00720c */ /* 0x001fc80003f45270 */
[----:B------:R-:W0:Y:S08]  /*1680*/  LDC.U8 R21, c[0x3][R14+0x5] ;  /* 0x00c001400e157b82 */ /* 0x000e300000000000 */
[----:B------:R-:W2:Y:S01]  /*1690*/  LDC.U8 R15, c[0x3][R14+0x2] ;  /* 0x00c000800e0f7b82 */ /* 0x000ea20000000000 */
[----:B------:R-:W-:Y:S04]  /*16a0*/  @P0 LDS.U8 R20, [R13+0x1] ;  /* 0x000001000d140984 */ /* 0x000fe80000000000 */
[----:B------:R-:W1:Y:S03]  /*16b0*/  @P2 LDS.U8 R22, [R13] ;  /* 0x000000000d162984 */ /* 0x000e660000000000 */
[----:B------:R-:W1:Y:S01]  /*16c0*/  LDC.U8 R23, c[0x3][R14+0x6] ;  /* 0x00c001800e177b82 */ /* 0x000e620000000000 */
[----:B---3--:R-:W-:-:S07]  /*16d0*/  @P1 IMAD.IADD R11, R11, 0x1, R16 ;  /* 0x000000010b0b1824 */ /* 0x008fce00078e0210 */
[----:B------:R3:W3:Y:S01]  /*16e0*/  LDC.U8 R25, c[0x3][R14+0x7] ;  /* 0x00c001c00e197b82 */ /* 0x0006e20000000000 */
[----:B-----5:R-:W-:Y:S01]  /*16f0*/  @P4 IMAD.IADD R11, R11, 0x1, R18 ;  /* 0x000000010b0b4824 */ /* 0x020fe200078e0212 */
[----:B----4-:R-:W-:-:S03]  /*1700*/  ISETP.NE.AND P4, PT, R17, RZ, PT ;  /* 0x000000ff1100720c */ /* 0x010fc60003f85270 */
[----:B------:R-:W-:Y:S01]  /*1710*/  @P6 IMAD.IADD R11, R11, 0x1, R24 ;  /* 0x000000010b0b6824 */ /* 0x000fe200078e0218 */
[----:B--2---:R-:W-:Y:S02]  /*1720*/  ISETP.NE.AND P1, PT, R15, RZ, PT ;  /* 0x000000ff0f00720c */ /* 0x004fe40003f25270 */
[----:B------:R3:W2:Y:S01]  /*1730*/  LDC.U8 R15, c[0x3][R14+0x8] ;  /* 0x00c002000e0f7b82 */ /* 0x0006a20000000000 */
[----:B------:R-:W-:Y:S01]  /*1740*/  ISETP.NE.AND P6, PT, R19, RZ, PT ;  /* 0x000000ff1300720c */ /* 0x000fe20003fc5270 */
[----:B------:R-:W-:Y:S01]  /*1750*/  @P5 IMAD.IADD R11, R11, 0x1, R26 ;  /* 0x000000010b0b5824 */ /* 0x000fe200078e021a */
[----:B0-----:R-:W-:-:S04]  /*1760*/  ISETP.NE.AND P5, PT, R21, RZ, PT ;  /* 0x000000ff1500720c */ /* 0x001fc80003fa5270 */
[----:B-1----:R-:W-:Y:S01]  /*1770*/  @P3 IADD3 R11, PT, PT, R11, R28, RZ ;  /* 0x0000001c0b0b3210 */ /* 0x002fe20007ffe0ff */
[----:B------:R-:W-:Y:S01]  /*1780*/  @P4 LDS.U8 R18, [R13+0x3] ;  /* 0x000003000d124984 */ /* 0x000fe20000000000 */
[----:B------:R-:W-:Y:S01]  /*1790*/  ISETP.NE.AND P3, PT, R23, RZ, PT ;  /* 0x000000ff1700720c */ /* 0x000fe20003f65270 */
[----:B---3--:R-:W-:Y:S02]  /*17a0*/  VIADD R14, R14, 0x11 ;  /* 0x000000110e0e7836 */ /* 0x008fe40000000000 */
[----:B------:R-:W0:Y:S01]  /*17b0*/  @P1 LDS.U8 R16, [R13+0x2] ;  /* 0x000002000d101984 */ /* 0x000e220000000000 */
[----:B------:R-:W-:Y:S01]  /*17c0*/  @P2 IMAD.IADD R11, R11, 0x1, R22 ;  /* 0x000000010b0b2824 */ /* 0x000fe200078e0216 */
[----:B------:R-:W-:Y:S02]  /*17d0*/  ISETP.NE.AND P2, PT, R25, RZ, PT ;  /* 0x000000ff1900720c */ /* 0x000fe40003f45270 */
[----:B------:R-:W1:Y:S01]  /*17e0*/  @P6 LDS.U8 R22, [R13+0x4] ;  /* 0x000004000d166984 */ /* 0x000e620000000000 */
[----:B------:R-:W-:Y:S01]  /*17f0*/  @P0 IMAD.IADD R11, R11, 0x1, R20 ;  /* 0x000000010b0b0824 */ /* 0x000fe200078e0214 */
[----:B--2---:R-:W-:-:S02]  /*1800*/  ISETP.NE.AND P0, PT, R15, RZ, PT ;  /* 0x000000ff0f00720c */ /* 0x004fc40003f05270 */
[----:B------:R-:W2:Y:S04]  /*1810*/  @P5 LDS.U8 R20, [R13+0x5] ;  /* 0x000005000d145984 */ /* 0x000ea80000000000 */
[----:B------:R-:W3:Y:S04]  /*1820*/  @P3 LDS.U8 R24, [R13+0x6] ;  /* 0x000006000d183984 */ /* 0x000ee80000000000 */
[----:B------:R-:W4:Y:S04]  /*1830*/  @P2 LDS.U8 R26, [R13+0x7] ;  /* 0x000007000d1a2984 */ /* 0x000f280000000000 */
[----:B------:R5:W4:Y:S02]  /*1840*/  @P0 LDS.U8 R28, [R13+0x8] ;  /* 0x000008000d1c0984 */ /* 0x000b240000000000 */
[----:B-----5:R-:W-:-:S02]  /*1850*/  VIADD R13, R13, 0x80 ;  /* 0x000000800d0d7836 */ /* 0x020fc40000000000 */
[----:B0-----:R-:W-:Y:S01]  /*1860*/  @P1 IMAD.IADD R11, R11, 0x1, R16 ;  /* 0x000000010b0b1824 */ /* 0x001fe200078e0210 */
[----:B------:R-:W-:-:S03]  /*1870*/  ISETP.NE.AND P1, PT, R10, 0x11, PT ;  /* 0x000000110a00780c */ /* 0x000fc60003f25270 */
[----:B------:R-:W-:-:S04]  /*1880*/  @P4 IMAD.IADD R11, R11, 0x1, R18 ;  /* 0x000000010b0b4824 */ /* 0x000fc800078e0212 */
[----:B-1----:R-:W-:-:S04]  /*1890*/  @P6 IMAD.IADD R11, R11, 0x1, R22 ;  /* 0x000000010b0b6824 */ /* 0x002fc800078e0216 */
[----:B--2---:R-:W-:-:S04]  /*18a0*/  @P5 IMAD.IADD R11, R11, 0x1, R20 ;  /* 0x000000010b0b5824 */ /* 0x004fc800078e0214 */
[----:B---3--:R-:W-:-:S04]  /*18b0*/  @P3 IMAD.IADD R11, R11, 0x1, R24 ;  /* 0x000000010b0b3824 */ /* 0x008fc800078e0218 */
[----:B----4-:R-:W-:-:S04]  /*18c0*/  @P2 IMAD.IADD R11, R11, 0x1, R26 ;  /* 0x000000010b0b2824 */ /* 0x010fc800078e021a */
[----:B------:R-:W-:Y:S01]  /*18d0*/  @P0 IMAD.IADD R11, R11, 0x1, R28 ;  /* 0x000000010b0b0824 */ /* 0x000fe200078e021c */
[----:B------:R-:W-:Y:S06]  /*18e0*/  @P1 BRA `(.L_x_26) ;  /* 0xfffffff800dc1947 */ /* 0x000fec000383ffff */
[CC--:B------:R-:W-:Y:S02]  /*18f0*/  ISETP.GT.AND P0, PT, R11.reuse, R2.reuse, PT ;  /* 0x000000020b00720c */ /* 0x0c0fe40003f04270 */
[----:B------:R-:W-:Y:S02]  /*1900*/  VIMNMX R2, PT, PT, R11, R2, !PT ;  /* 0x000000020b027248 */ /* 0x000fe40007fe0100 */
[----:B------:R-:W-:-:S09]  /*1910*/  SEL R4, R7, R4, P0 ;  /* 0x0000000407047207 */ /* 0x000fd20000000000 */
[C---:B------:R-:W-:Y:S02]  /*1920*/  @P0 VIADD R12, R8.reuse, UR4 ;  /* 0x00000004080c0c36 */ /* 0x040fe40008000000 */
[----:B------:R-:W-:-:S05]  /*1930*/  VIADD R8, R8, UR9 ;  /* 0x0000000908087c36 */ /* 0x000fca0008000000 */
[----:B------:R-:W-:-:S13]  /*1940*/  ISETP.GE.U32.AND P1, PT, R8, 0x69, PT ;  /* 0x000000690800780c */ /* 0x000fda0003f26070 */
[----:B------:R-:W-:Y:S05]  /*1950*/  @!P1 BRA `(.L_x_27) ;  /* 0xfffffff800b49947 */ /* 0x000fea000383ffff */
.L_x_25:
[----:B------:R-:W-:Y:S05]  /*1960*/  BSYNC.RECONVERGENT B1 ;  /* 0x0000000000017941 */ /* 0x000fea0003800200 */
.L_x_24:
[----:B0-----:R-:W-:-:S05]  /*1970*/  IMAD.IADD R6, R5, 0x1, R6 ;  /* 0x0000000105067824 */ /* 0x001fca00078e0206 */
[----:B------:R-:W-:-:S13]  /*1980*/  ISETP.GE.U32.AND P0, PT, R6, 0x69, PT ;  /* 0x000000690600780c */ /* 0x000fda0003f06070 */
[----:B------:R-:W-:Y:S05]  /*1990*/  @!P0 BRA `(.L_x_28) ;  /* 0xfffffff8007c8947 */ /* 0x000fea000383ffff */
.L_x_23:
[----:B------:R-:W-:Y:S05]  /*19a0*/  BSYNC.RECONVERGENT B0 ;  /* 0x0000000000007941 */ /* 0x000fea0003800200 */
.L_x_22:
[----:B------:R-:W0:Y:S01]  /*19b0*/  S2UR UR11, SR_CgaCtaId ;  /* 0x00000000000b79c3 */ /* 0x000e220000008800 */
[----:B------:R-:W-:Y:S01]  /*19c0*/  UMOV UR10, 0x400 ;  /* 0x00000400000a7882 */ /* 0x000fe20000000000 */
[----:B------:R-:W-:Y:S01]  /*19d0*/  IMAD R0, R3, UR9, R0 ;  /* 0x0000000903007c24 */ /* 0x000fe2000f8e0200 */
[----:B------:R-:W-:Y:S01]  /*19e0*/  UIADD3 UR6, UPT, UPT, UR10, 0x3c80, URZ ;  /* 0x00003c800a067890 */ /* 0x000fe2000fffe0ff */
[----:B------:R-:W-:Y:S01]  /*19f0*/  VIADD R12, R12, 0xfffffd8f ;  /* 0xfffffd8f0c0c7836 */ /* 0x000fe20000000000 */
[----:B------:R-:W-:Y:S01]  /*1a00*/  UIADD3 UR7, UPT, UPT, UR10, 0x4080, URZ ;  /* 0x000040800a077890 */ /* 0x000fe2000fffe0ff */
[----:B------:R-:W-:Y:S01]  /*1a10*/  VIADD R4, R4, 0xfffffd8f ;  /* 0xfffffd8f04047836 */ /* 0x000fe20000000000 */
[----:B------:R-:W-:Y:S01]  /*1a20*/  UIADD3 UR8, UPT, UPT, UR10, 0x4480, URZ ;  /* 0x000044800a087890 */ /* 0x000fe2000fffe0ff */
[----:B------:R-:W-:Y:S01]  /*1a30*/  ISETP.NE.AND P0, PT, R0, RZ, PT ;  /* 0x000000ff0000720c */ /* 0x000fe20003f05270 */
[----:B0-----:R-:W-:Y:S02]  /*1a40*/  ULEA UR6, UR11, UR6, 0x18 ;  /* 0x000000060b067291 */ /* 0x001fe4000f8ec0ff */
[----:B------:R-:W-:-:S02]  /*1a50*/  ULEA UR7, UR11, UR7, 0x18 ;  /* 0x000000070b077291 */ /* 0x000fc4000f8ec0ff */
[----:B------:R-:W-:Y:S02]  /*1a60*/  ULEA UR8, UR11, UR8, 0x18 ;  /* 0x000000080b087291 */ /* 0x000fe4000f8ec0ff */
[C---:B------:R-:W-:Y:S02]  /*1a70*/  LEA R3, R0.reuse, UR6, 0x2 ;  /* 0x0000000600037c11 */ /* 0x040fe4000f8e10ff */
[C---:B------:R-:W-:Y:S02]  /*1a80*/  LEA R5, R0.reuse, UR7, 0x2 ;  /* 0x0000000700057c11 */ /* 0x040fe4000f8e10ff */
[----:B------:R-:W-:Y:S01]  /*1a90*/  LEA R7, R0, UR8, 0x2 ;  /* 0x0000000800077c11 */ /* 0x000fe2000f8e10ff */
[----:B------:R0:W-:Y:S04]  /*1aa0*/  STS [R3], R2 ;  /* 0x0000000203007388 */ /* 0x0001e80000000800 */
[----:B------:R0:W-:Y:S04]  /*1ab0*/  STS [R5], R12 ;  /* 0x0000000c05007388 */ /* 0x0001e80000000800 */
[----:B------:R0:W-:Y:S01]  /*1ac0*/  STS [R7], R4 ;  /* 0x0000000407007388 */ /* 0x0001e20000000800 */
[----:B------:R-:W-:Y:S06]  /*1ad0*/  BAR.SYNC.DEFER_BLOCKING 0x0 ;  /* 0x0000000000007b1d */ /* 0x000fec0000010000 */
[----:B------:R-:W-:Y:S05]  /*1ae0*/  @P0 EXIT ;  /* 0x000000000000094d */ /* 0x000fea0003800000 */
[----:B------:R-:W-:Y:S01]  /*1af0*/  ULEA UR10, UR11, UR10, 0x18 ;  /* 0x0000000a0b0a7291 */ /* 0x000fe2000f8ec0ff */
[----:B------:R-:W2:Y:S01]  /*1b00*/  LDCU UR4, c[0x0][0x364] ;  /* 0x00006c80ff0477ac */ /* 0x000ea20008000800 */
[----:B------:R-:W3:Y:S07]  /*1b10*/  LDCU.64 UR14, c[0x0][0x358] ;  /* 0x00006b00ff0e77ac */ /* 0x000eee0008000a00 */
[----:B0-----:R-:W0:Y:S04]  /*1b20*/  LDS R4, [UR10+0x3c80] ;  /* 0x003c800aff047984 */ /* 0x001e280008000800 */
[----:B------:R-:W4:Y:S04]  /*1b30*/  LDS R2, [UR10+0x4080] ;  /* 0x0040800aff027984 */ /* 0x000f280008000800 */
[----:B------:R-:W0:Y:S01]  /*1b40*/  LDS R0, [UR10+0x4480] ;  /* 0x0044800aff007984 */ /* 0x000e220008000800 */
[----:B--2---:R-:W-:-:S04]  /*1b50*/  UIMAD UR4, UR9, UR4, URZ ;  /* 0x00000004090472a4 */ /* 0x004fc8000f8e02ff */
[----:B------:R-:W-:-:S09]  /*1b60*/  UISETP.GE.U32.AND UP0, UPT, UR4, 0x2, UPT ;  /* 0x000000020400788c */ /* 0x000fd2000bf06070 */
[----:B---3--:R-:W-:Y:S05]  /*1b70*/  BRA.U !UP0, `(.L_x_29) ;  /* 0x0000000508c47547 */ /* 0x008fea000b800000 */
[----:B------:R-:W-:Y:S01]  /*1b80*/  UIADD3 UR5, UPT, UPT, UR4, -0x1, URZ ;  /* 0xffffffff04057890 */ /* 0x000fe2000fffe0ff */
[----:B------:R-:W-:Y:S01]  /*1b90*/  IMAD.MOV.U32 R3, RZ, RZ, 0x1 ;  /* 0x00000001ff037424 */ /* 0x000fe200078e00ff */
[----:B------:R-:W-:Y:S02]  /*1ba0*/  UIADD3 UR4, UPT, UPT, UR4, -0x2, URZ ;  /* 0xfffffffe04047890 */ /* 0x000fe4000fffe0ff */
[----:B------:R-:W-:Y:S02]  /*1bb0*/  ULOP3.LUT UR9, UR5, 0x7, URZ, 0xc0, !UPT ;  /* 0x0000000705097892 */ /* 0x000fe4000f8ec0ff */
[----:B------:R-:W-:-:S09]  /*1bc0*/  UISETP.GE.U32.AND UP0, UPT, UR4, 0x7, UPT ;  /* 0x000000070400788c */ /* 0x000fd2000bf06070 */
[----:B------:R-:W-:Y:S05]  /*1bd0*/  BRA.U !UP0, `(.L_x_30) ;  /* 0x0000000108c47547 */ /* 0x000fea000b800000 */
[----:B------:R-:W-:Y:S01]  /*1be0*/  ULOP3.LUT UR4, UR5, 0xfffffff8, URZ, 0xc0, !UPT ;  /* 0xfffffff805047892 */ /* 0x000fe2000f8ec0ff */
[----:B------:R-:W-:Y:S01]  /*1bf0*/  IMAD.MOV.U32 R3, RZ, RZ, RZ ;  /* 0x000000ffff037224 */ /* 0x000fe200078e00ff */
[----:B------:R-:W-:Y:S02]  /*1c00*/  UIADD3 UR10, UPT, UPT, UR6, 0x10, URZ ;  /* 0x00000010060a7890 */ /* 0x000fe4000fffe0ff */
[----:B------:R-:W-:Y:S02]  /*1c10*/  UIADD3 UR11, UPT, UPT, UR7, 0x10, URZ ;  /* 0x00000010070b7890 */ /* 0x000fe4000fffe0ff */
[----:B------:R-:W-:Y:S02]  /*1c20*/  UIADD3 UR12, UPT, UPT, UR8, 0x10, URZ ;  /* 0x00000010080c7890 */ /* 0x000fe4000fffe0ff */
[----:B------:R-:W-:-:S12]  /*1c30*/  UIADD3 UR4, UPT, UPT, -UR4, URZ, URZ ;  /* 0x000000ff04047290 */ /* 0x000fd8000fffe1ff */
.L_x_31:
[----:B0-----:R-:W0:Y:S01]  /*1c40*/  LDS.128 R12, [UR10+-0x10] ;  /* 0xfffff00aff0c7984 */ /* 0x001e220008000c00 */
[----:B------:R-:W-:Y:S01]  /*1c50*/  UIADD3 UR4, UPT, UPT, UR4, 0x8, URZ ;  /* 0x0000000804047890 */ /* 0x000fe2000fffe0ff */
[----:B------:R-:W-:Y:S02]  /*1c60*/  VIADD R3, R3, 0x8 ;  /* 0x0000000803037836 */ /* 0x000fe40000000000 */
[----:B------:R-:W2:Y:S01]  /*1c70*/  LDS.128 R8, [UR10] ;  /* 0x0000000aff087984 */ /* 0x000ea20008000c00 */
[----:B------:R-:W-:-:S03]  /*1c80*/  UISETP.NE.AND UP0, UPT, UR4, URZ, UPT ;  /* 0x000000ff0400728c */ /* 0x000fc6000bf05270 */
[----:B---3--:R-:W3:Y:S01]  /*1c90*/  LDS R5, [UR10+0x10] ;  /* 0x0000100aff057984 */ /* 0x008ee20008000800 */
[----:B------:R-:W-:Y:S01]  /*1ca0*/  UIADD3 UR10, UPT, UPT, UR10, 0x20, URZ ;  /* 0x000000200a0a7890 */ /* 0x000fe2000fffe0ff */
[----:B0-----:R-:W-:-:S13]  /*1cb0*/  ISETP.GT.AND P0, PT, R13, R4, PT ;  /* 0x000000040d00720c */ /* 0x001fda0003f04270 */
[----:B------:R-:W-:Y:S01]  /*1cc0*/  @P0 MOV R4, R13 ;  /* 0x0000000d00040202 */ /* 0x000fe20000000f00 */
[----:B----4-:R-:W0:Y:S04]  /*1cd0*/  @P0 LDS R2, [UR11+-0xc] ;  /* 0xfffff40bff020984 */ /* 0x010e280008000800 */
[----:B------:R-:W4:Y:S01]  /*1ce0*/  @P0 LDS R0, [UR12+-0xc] ;  /* 0xfffff40cff000984 */ /* 0x000f220008000800 */
[----:B------:R-:W-:-:S13]  /*1cf0*/  ISETP.GT.AND P0, PT, R14, R4, PT ;  /* 0x000000040e00720c */ /* 0x000fda0003f04270 */
[----:B------:R-:W-:Y:S01]  /*1d00*/  @P0 IMAD.MOV.U32 R4, RZ, RZ, R14 ;  /* 0x000000ffff040224 */ /* 0x000fe200078e000e */
[----:B------:R-:W0:Y:S04]  /*1d10*/  @P0 LDS R2, [UR11+-0x8] ;  /* 0xfffff80bff020984 */ /* 0x000e280008000800 */
[----:B------:R-:W0:Y:S01]  /*1d20*/  @P0 LDS R0, [UR12+-0x8] ;  /* 0xfffff80cff000984 */ /* 0x000e220008000800 */
[----:B------:R-:W-:-:S13]  /*1d30*/  ISETP.GT.AND P0, PT, R15, R4, PT ;  /* 0x000000040f00720c */ /* 0x000fda0003f04270 */
[----:B------:R-:W-:Y:S01]  /*1d40*/  @P0 IMAD.MOV.U32 R4, RZ, RZ, R15 ;  /* 0x000000ffff040224 */ /* 0x000fe200078e000f */
[----:B------:R-:W0:Y:S04]  /*1d50*/  @P0 LDS R2, [UR11+-0x4] ;  /* 0xfffffc0bff020984 */ /* 0x000e280008000800 */
[----:B------:R-:W0:Y:S01]  /*1d60*/  @P0 LDS R0, [UR12+-0x4] ;  /* 0xfffffc0cff000984 */ /* 0x000e220008000800 */
[----:B--2---:R-:W-:-:S13]  /*1d70*/  ISETP.GT.AND P0, PT, R8, R4, PT ;  /* 0x000000040800720c */ /* 0x004fda0003f04270 */
[----:B------:R-:W-:Y:S01]  /*1d80*/  @P0 IMAD.MOV.U32 R4, RZ, RZ, R8 ;  /* 0x000000ffff040224 */ /* 0x000fe200078e0008 */
[----:B------:R-:W2:Y:S04]  /*1d90*/  @P0 LDS R2, [UR11] ;  /* 0x0000000bff020984 */ /* 0x000ea80008000800 */
[----:B------:R-:W0:Y:S01]  /*1da0*/  @P0 LDS R0, [UR12] ;  /* 0x0000000cff000984 */ /* 0x000e220008000800 */
[----:B------:R-:W-:-:S13]  /*1db0*/  ISETP.GT.AND P0, PT, R9, R4, PT ;  /* 0x000000040900720c */ /* 0x000fda0003f04270 */
[----:B------:R-:W-:Y:S01]  /*1dc0*/  @P0 IMAD.MOV.U32 R4, RZ, RZ, R9 ;  /* 0x000000ffff040224 */ /* 0x000fe200078e0009 */
[----:B------:R-:W0:Y:S04]  /*1dd0*/  @P0 LDS R2, [UR11+0x4] ;  /* 0x0000040bff020984 */ /* 0x000e280008000800 */
[----:B------:R-:W0:Y:S01]  /*1de0*/  @P0 LDS R0, [UR12+0x4] ;  /* 0x0000040cff000984 */ /* 0x000e220008000800 */
        /* <DEDUP_REMOVED lines=8> */
[----:B---3--:R-:W-:-:S13]  /*1e70*/  ISETP.GT.AND P0, PT, R5, R4, PT ;  /* 0x000000040500720c */ /* 0x008fda0003f04270 */
[----:B------:R-:W-:Y:S01]  /*1e80*/  @P0 IMAD.MOV.U32 R4, RZ, RZ, R5 ;  /* 0x000000ffff040224 */ /* 0x000fe200078e0005 */
[----:B------:R-:W3:Y:S01]  /*1e90*/  @P0 LDS R2, [UR11+0x10] ;  /* 0x0000100bff020984 */ /* 0x000ee20008000800 */
[----:B------:R-:W-:-:S03]  /*1ea0*/  UIADD3 UR11, UPT, UPT, UR11, 0x20, URZ ;  /* 0x000000200b0b7890 */ /* 0x000fc6000fffe0ff */
[----:B------:R-:W0:Y:S01]  /*1eb0*/  @P0 LDS R0, [UR12+0x10] ;  /* 0x0000100cff000984 */ /* 0x000e220008000800 */
[----:B------:R-:W-:Y:S01]  /*1ec0*/  UIADD3 UR12, UPT, UPT, UR12, 0x20, URZ ;  /* 0x000000200c0c7890 */ /* 0x000fe2000fffe0ff */
[----:B--2-4-:R-:W-:Y:S11]  /*1ed0*/  BRA.U UP0, `(.L_x_31) ;  /* 0xfffffffd00587547 */ /* 0x014ff6000b83ffff */
[----:B------:R-:W-:-:S07]  /*1ee0*/  VIADD R3, R3, 0x1 ;  /* 0x0000000103037836 */ /* 0x000fce0000000000 */
.L_x_30:
[----:B------:R-:W-:-:S09]  /*1ef0*/  UISETP.NE.AND UP0, UPT, UR9, URZ, UPT ;  /* 0x000000ff0900728c */ /* 0x000fd2000bf05270 */
[----:B------:R-:W-:Y:S05]  /*1f00*/  BRA.U !UP0, `(.L_x_29) ;  /* 0x0000000108e07547 */ /* 0x000fea000b800000 */
[----:B------:R-:W-:Y:S02]  /*1f10*/  UISETP.GE.U32.AND UP0, UPT, UR9, 0x4, UPT ;  /* 0x000000040900788c */ /* 0x000fe4000bf06070 */
[----:B------:R-:W-:-:S04]  /*1f20*/  ULOP3.LUT UR4, UR5, 0x3, URZ, 0xc0, !UPT ;  /* 0x0000000305047892 */ /* 0x000fc8000f8ec0ff */
[----:B------:R-:W-:-:S03]  /*1f30*/  UISETP.NE.AND UP1, UPT, UR4, URZ, UPT ;  /* 0x000000ff0400728c */ /* 0x000fc6000bf25270 */
[----:B------:R-:W-:Y:S08]  /*1f40*/  BRA.U !UP0, `(.L_x_32) ;  /* 0x0000000108607547 */ /* 0x000ff0000b800000 */
[C---:B------:R-:W-:Y:S02]  /*1f50*/  LEA R5, R3.reuse, UR6, 0x2 ;  /* 0x0000000603057c11 */ /* 0x040fe4000f8e10ff */
[C---:B------:R-:W-:Y:S02]  /*1f60*/  LEA R6, R3.reuse, UR7, 0x2 ;  /* 0x0000000703067c11 */ /* 0x040fe4000f8e10ff */
[C---:B------:R-:W-:Y:S01]  /*1f70*/  LEA R8, R3.reuse, UR8, 0x2 ;  /* 0x0000000803087c11 */ /* 0x040fe2000f8e10ff */
[----:B------:R-:W0:Y:S01]  /*1f80*/  LDS R7, [R5] ;  /* 0x0000000005077984 */ /* 0x000e220000000800 */
[----:B------:R-:W-:-:S03]  /*1f90*/  VIADD R3, R3, 0x4 ;  /* 0x0000000403037836 */ /* 0x000fc60000000000 */
[----:B------:R-:W2:Y:S01]  /*1fa0*/  LDS R9, [R5+0x4] ;  /* 0x0000040005097984 */ /* 0x000ea20000000800 */
[----:B0-----:R-:W-:-:S13]  /*1fb0*/  ISETP.GT.AND P0, PT, R7, R4, PT ;  /* 0x000000040700720c */ /* 0x001fda0003f04270 */
[----:B------:R-:W-:Y:S01]  /*1fc0*/  @P0 IMAD.MOV.U32 R4, RZ, RZ, R7 ;  /* 0x000000ffff040224 */ /* 0x000fe200078e0007 */
[----:B---34-:R-:W-:Y:S04]  /*1fd0*/  @P0 LDS R2, [R6] ;  /* 0x0000000006020984 */ /* 0x018fe80000000800 */
[----:B------:R-:W0:Y:S04]  /*1fe0*/  LDS R7, [R5+0x8] ;  /* 0x0000080005077984 */ /* 0x000e280000000800 */
[----:B------:R-:W-:Y:S01]  /*1ff0*/  @P0 LDS R0, [R8] ;  /* 0x0000000008000984 */ /* 0x000fe20000000800 */
[----:B--2---:R-:W-:-:S13]  /*2000*/  ISETP.GT.AND P0, PT, R9, R4, PT ;  /* 0x000000040900720c */ /* 0x004fda0003f04270 */
[----:B------:R-:W-:Y:S01]  /*2010*/  @P0 IMAD.MOV.U32 R4, RZ, RZ, R9 ;  /* 0x000000ffff040224 */ /* 0x000fe200078e0009 */
[----:B------:R-:W-:Y:S04]  /*2020*/  @P0 LDS R2, [R6+0x4] ;  /* 0x0000040006020984 */ /* 0x000fe80000000800 */
[----:B------:R-:W2:Y:S04]  /*2030*/  LDS R9, [R5+0xc] ;  /* 0x00000c0005097984 */ /* 0x000ea80000000800 */
[----:B------:R3:W4:Y:S01]  /*2040*/  @P0 LDS R0, [R8+0x4] ;  /* 0x0000040008000984 */ /* 0x0007220000000800 */
[----:B0-----:R-:W-:-:S13]  /*2050*/  ISETP.GT.AND P0, PT, R7, R4, PT ;  /* 0x000000040700720c */ /* 0x001fda0003f04270 */
[----:B------:R-:W-:Y:S01]  /*2060*/  @P0 IMAD.MOV.U32 R4, RZ, RZ, R7 ;  /* 0x000000ffff040224 */ /* 0x000fe200078e0007 */
[----:B------:R3:W0:Y:S04]  /*2070*/  @P0 LDS R2, [R6+0x8] ;  /* 0x0000080006020984 */ /* 0x0006280000000800 */
[----:B------:R3:W0:Y:S01]  /*2080*/  @P0 LDS R0, [R8+0x8] ;  /* 0x0000080008000984 */ /* 0x0006220000000800 */
[----:B--2---:R-:W-:-:S13]  /*2090*/  ISETP.GT.AND P0, PT, R9, R4, PT ;  /* 0x000000040900720c */ /* 0x004fda0003f04270 */
[----:B------:R3:W2:Y:S01]  /*20a0*/  @P0 LDS R2, [R6+0xc] ;  /* 0x00000c0006020984 */ /* 0x0006a20000000800 */
[----:B------:R-:W-:-:S03]  /*20b0*/  @P0 IMAD.MOV.U32 R4, RZ, RZ, R9 ;  /* 0x000000ffff040224 */ /* 0x000fc600078e0009 */
[----:B----4-:R3:W0:Y:S04]  /*20c0*/  @P0 LDS R0, [R8+0xc] ;  /* 0x00000c0008000984 */ /* 0x0106280000000800 */
.L_x_32:
[----:B------:R-:W-:Y:S05]  /*20d0*/  BRA.U !UP1, `(.L_x_29) ;  /* 0x00000001096c7547 */ /* 0x000fea000b800000 */
[----:B------:R-:W-:Y:S02]  /*20e0*/  UISETP.NE.AND UP0, UPT, UR4, 0x1, UPT ;  /* 0x000000010400788c */ /* 0x000fe4000bf05270 */
[----:B------:R-:W-:-:S04]  /*20f0*/  ULOP3.LUT UR5, UR5, 0x1, URZ, 0xc0, !UPT ;  /* 0x0000000105057892 */ /* 0x000fc8000f8ec0ff */
[----:B------:R-:W-:-:S03]  /*2100*/  UISETP.NE.U32.AND UP1, UPT, UR5, 0x1, UPT ;  /* 0x000000010500788c */ /* 0x000fc6000bf25070 */
[----:B------:R-:W-:Y:S08]  /*2110*/  BRA.U !UP0, `(.L_x_33) ;  /* 0x0000000108387547 */ /* 0x000ff0000b800000 */
[C---:B---3--:R-:W-:Y:S02]  /*2120*/  LEA R6, R3.reuse, UR6, 0x2 ;  /* 0x0000000603067c11 */ /* 0x048fe4000f8e10ff */
[C---:B------:R-:W-:Y:S02]  /*2130*/  LEA R8, R3.reuse, UR7, 0x2 ;  /* 0x0000000703087c11 */ /* 0x040fe4000f8e10ff */
[C---:B------:R-:W-:Y:S01]  /*2140*/  LEA R9, R3.reuse, UR8, 0x2 ;  /* 0x0000000803097c11 */ /* 0x040fe2000f8e10ff */
[----:B------:R-:W0:Y:S01]  /*2150*/  LDS R5, [R6] ;  /* 0x0000000006057984 */ /* 0x000e220000000800 */
[----:B------:R-:W-:-:S03]  /*2160*/  VIADD R3, R3, 0x2 ;  /* 0x0000000203037836 */ /* 0x000fc60000000000 */
[----:B------:R-:W3:Y:S01]  /*2170*/  LDS R7, [R6+0x4] ;  /* 0x0000040006077984 */ /* 0x000ee20000000800 */
[----:B0-----:R-:W-:-:S13]  /*2180*/  ISETP.GT.AND P0, PT, R5, R4, PT ;  /* 0x000000040500720c */ /* 0x001fda0003f04270 */
[----:B------:R-:W-:Y:S01]  /*2190*/  @P0 IMAD.MOV.U32 R4, RZ, RZ, R5 ;  /* 0x000000ffff040224 */ /* 0x000fe200078e0005 */
[----:B--2-4-:R0:W2:Y:S04]  /*21a0*/  @P0 LDS R2, [R8] ;  /* 0x0000000008020984 */ /* 0x0140a80000000800 */
[----:B------:R0:W4:Y:S01]  /*21b0*/  @P0 LDS R0, [R9] ;  /* 0x0000000009000984 */ /* 0x0001220000000800 */
[----:B---3--:R-:W-:-:S13]  /*21c0*/  ISETP.GT.AND P0, PT, R7, R4, PT ;  /* 0x000000040700720c */ /* 0x008fda0003f04270 */
[----:B------:R0:W3:Y:S01]  /*21d0*/  @P0 LDS R2, [R8+0x4] ;  /* 0x0000040008020984 */ /* 0x0000e20000000800 */
[----:B------:R-:W-:-:S03]  /*21e0*/  @P0 IMAD.MOV.U32 R4, RZ, RZ, R7 ;  /* 0x000000ffff040224 */ /* 0x000fc600078e0007 */
[----:B------:R0:W0:Y:S04]  /*21f0*/  @P0 LDS R0, [R9+0x4] ;  /* 0x0000040009000984 */ /* 0x0000280000000800 */
.L_x_33:
[----:B------:R-:W-:Y:S05]  /*2200*/  BRA.U UP1, `(.L_x_29) ;  /* 0x0000000101207547 */ /* 0x000fea000b800000 */
[----:B------:R-:W-:-:S06]  /*2210*/  LEA R5, R3, UR6, 0x2 ;  /* 0x0000000603057c11 */ /* 0x000fcc000f8e10ff */
[----:B------:R-:W0:Y:S02]  /*2220*/  LDS R5, [R5] ;  /* 0x0000000005057984 */ /* 0x000e240000000800 */
[----:B0-----:R-:W-:-:S13]  /*2230*/  ISETP.GT.AND P0, PT, R5, R4, PT ;  /* 0x000000040500720c */ /* 0x001fda0003f04270 */
[C---:B---3--:R-:W-:Y:S01]  /*2240*/  @P0 LEA R6, R3.reuse, UR7, 0x2 ;  /* 0x0000000703060c11 */ /* 0x048fe2000f8e10ff */
[----:B------:R-:W-:Y:S01]  /*2250*/  @P0 IMAD.MOV.U32 R4, RZ, RZ, R5 ;  /* 0x000000ffff040224 */ /* 0x000fe200078e0005 */
[----:B------:R-:W-:-:S03]  /*2260*/  @P0 LEA R3, R3, UR8, 0x2 ;  /* 0x0000000803030c11 */ /* 0x000fc6000f8e10ff */
[----:B--2-4-:R0:W2:Y:S04]  /*2270*/  @P0 LDS R2, [R6] ;  /* 0x0000000006020984 */ /* 0x0140a80000000800 */
[----:B------:R0:W3:Y:S02]  /*2280*/  @P0 LDS R0, [R3] ;  /* 0x0000000003000984 */ /* 0x0000e40000000800 */
.L_x_29:
[----:B0--3--:R-:W0:Y:S02]  /*2290*/  LDC.64 R6, c[0x0][0x398] ;  /* 0x0000e600ff067b82 */ /* 0x009e240000000a00 */
[----:B0-----:R-:W3:Y:S02]  /*22a0*/  ATOMG.E.MAX.S32.STRONG.GPU PT, R7, desc[UR14][R6.64], R4 ;  /* 0x80000004060779a8 */ /* 0x001ee400091ef30e */
[----:B---3--:R-:W-:-:S13]  /*22b0*/  ISETP.GT.AND P0, PT, R4, R7, PT ;  /* 0x000000070400720c */ /* 0x008fda0003f04270 */
[----:B------:R-:W-:Y:S05]  /*22c0*/  @!P0 EXIT ;  /* 0x000000000000894d */ /* 0x000fea0003800000 */
[----:B------:R-:W2:Y:S08]  /*22d0*/  LDC.64 R4, c[0x0][0x388] ;  /* 0x0000e200ff047b82 */ /* 0x000eb00000000a00 */
[----:B------:R-:W0:Y:S01]  /*22e0*/  LDC.64 R6, c[0x0][0x390] ;  /* 0x0000e400ff067b82 */ /* 0x000e220000000a00 */
[----:B--2-4-:R-:W-:Y:S04]  /*22f0*/  ATOMG.E.EXCH.STRONG.GPU PT, RZ, desc[UR14][R4.64], R2 ;  /* 0x8000000204ff79a8 */ /* 0x014fe8000c1ef10e */
[----:B0-----:R-:W-:Y:S01]  /*2300*/  ATOMG.E.EXCH.STRONG.GPU PT, RZ, desc[UR14][R6.64], R0 ;  /* 0x8000000006ff79a8 */ /* 0x001fe2000c1ef10e */
[----:B------:R-:W-:Y:S05]  /*2310*/  EXIT ;  /* 0x000000000000794d */ /* 0x000fea0003800000 */
.L_x_34:
[----:B------:R-:W-:-:S00]  /*2320*/  BRA `(.L_x_34) ;  /* 0xfffffffc00fc7947 */ /* 0x000fc0000383ffff */
[----:B------:R-:W-:-:S00]  /*2330*/  NOP ;  /* 0x0000000000007918 */ /* 0x000fc00000000000 */
        /* <DEDUP_REMOVED lines=12> */
.L_x_35:


//--------------------- .nv.shared._Z12process_tilelPiS_S_ --------------------------
	.section	.nv.shared._Z12process_tilelPiS_S_,"aw",@nobits
	.sectionflags	@""
	.align	4
.nv.shared._Z12process_tilelPiS_S_:
	.zero		19584


//--------------------- .nv.shared.reserved.0     --------------------------
	.section	.nv.shared.reserved.0,"aw",@nobits
	.weak		__nv_reservedSMEM_offset_0_alias
	.size		__nv_reservedSMEM_offset_0_alias, 0, 64
	.other		__nv_reservedSMEM_offset_0_alias,@"STO_CUDA_RESERVED_SHARED STV_DEFAULT"
__nv_reservedSMEM_offset_0_alias:
	.zero		0
	.zero		64


//--------------------- .nv.constant0._Z12process_tilelPiS_S_ --------------------------
	.section	.nv.constant0._Z12process_tilelPiS_S_,"a",@progbits
	.sectionflags	@""
	.align	4
.nv.constant0._Z12process_tilelPiS_S_:
	.zero		928


//--------------------- SYMBOLS --------------------------

	.type		.nv.reservedSmem.offset0,@object
	.size		.nv.reservedSmem.offset0,0x4
	.type		.nv.reservedSmem.cap,@object
	.size		.nv.reservedSmem.cap,0x4
